	.version 1.4
	.target sm_10, map_f64_to_f32
	// compiled with /usr/local/cuda3.2/cuda/open64/lib//be
	// nvopencc 3.2 built on 2010-09-08

	//-----------------------------------------------------------
	// Compiling /tmp/tmpxft_00005897_00000000-9_simpleTexture_kernel.cpp3.i (/tmp/ccBI#.8nSxRF)
	//-----------------------------------------------------------

	//-----------------------------------------------------------
	// Options:
	//-----------------------------------------------------------
	//  Target:ptx, ISA:sm_10, Endian:little, Pointer Size:64
	//  -O3	(Optimization level)
	//  -g0	(Debug level)
	//  -m2	(Report advisories)
	//-----------------------------------------------------------

	.file	1	"<command-line>"
	.file	2	"/tmp/tmpxft_00005897_00000000-8_simpleTexture_kernel.cudafe2.gpu"
	.file	3	"/usr/lib/gcc/x86_64-linux-gnu/4.4.3/include/stddef.h"
	.file	4	"/usr/local/cuda3.2/cuda/bin/../include/crt/device_runtime.h"
	.file	5	"/usr/local/cuda3.2/cuda/bin/../include/host_defines.h"
	.file	6	"/usr/local/cuda3.2/cuda/bin/../include/builtin_types.h"
	.file	7	"/usr/local/cuda3.2/cuda/bin/../include/device_types.h"
	.file	8	"/usr/local/cuda3.2/cuda/bin/../include/driver_types.h"
	.file	9	"/usr/local/cuda3.2/cuda/bin/../include/surface_types.h"
	.file	10	"/usr/local/cuda3.2/cuda/bin/../include/texture_types.h"
	.file	11	"/usr/local/cuda3.2/cuda/bin/../include/vector_types.h"
	.file	12	"/usr/local/cuda3.2/cuda/bin/../include/device_launch_parameters.h"
	.file	13	"/usr/local/cuda3.2/cuda/bin/../include/crt/storage_class.h"
	.file	14	"/usr/include/bits/types.h"
	.file	15	"/usr/include/time.h"
	.file	16	"simpleTexture_kernel.cu"
	.file	17	"/usr/local/cuda3.2/cuda/bin/../include/common_functions.h"
	.file	18	"/usr/local/cuda3.2/cuda/bin/../include/math_functions.h"
	.file	19	"/usr/local/cuda3.2/cuda/bin/../include/math_constants.h"
	.file	20	"/usr/local/cuda3.2/cuda/bin/../include/device_functions.h"
	.file	21	"/usr/local/cuda3.2/cuda/bin/../include/sm_11_atomic_functions.h"
	.file	22	"/usr/local/cuda3.2/cuda/bin/../include/sm_12_atomic_functions.h"
	.file	23	"/usr/local/cuda3.2/cuda/bin/../include/sm_13_double_functions.h"
	.file	24	"/usr/local/cuda3.2/cuda/bin/../include/sm_20_atomic_functions.h"
	.file	25	"/usr/local/cuda3.2/cuda/bin/../include/sm_20_intrinsics.h"
	.file	26	"/usr/local/cuda3.2/cuda/bin/../include/surface_functions.h"
	.file	27	"/usr/local/cuda3.2/cuda/bin/../include/texture_fetch_functions.h"
	.file	28	"/usr/local/cuda3.2/cuda/bin/../include/math_functions_dbl_ptx1.h"

	.tex .u64 tex;
	.const .align 4 .b8 __cudart_i2opi_f[24] = {65,144,67,60,153,149,98,219,192,221,52,245,209,87,39,252,41,21,68,78,110,131,249,162};

	.entry transformKernel (
		.param .u64 __cudaparm_transformKernel_g_odata,
		.param .s32 __cudaparm_transformKernel_width,
		.param .s32 __cudaparm_transformKernel_height,
		.param .f32 __cudaparm_transformKernel_theta)
	{
	.reg .u16 %rh<6>;
	.reg .u32 %r<279>;
	.reg .u64 %rd<23>;
	.reg .f32 %f<148>;
	.reg .pred %p<50>;
	.local .align 4 .b8 __cuda___cuda_result_1620[28];
	.local .align 4 .b8 __cuda___cuda_result_4448[28];
	.loc	16	24	0
$LDWbegin_transformKernel:
	.loc	18	1702	0
	ld.param.f32 	%f1, [__cudaparm_transformKernel_theta];
	abs.f32 	%f2, %f1;
	mov.f32 	%f3, 0f7f800000;     	// ((1.0F)/(0.0F))
	setp.eq.f32 	%p1, %f2, %f3;
	@!%p1 bra 	$Lt_0_46850;
	ld.param.f32 	%f1, [__cudaparm_transformKernel_theta];
	.loc	18	1703	0
	neg.f32 	%f4, %f1;
	add.rn.f32 	%f5, %f1, %f4;
	mov.u64 	%rd1, __cuda___cuda_result_1620;
	mov.u64 	%rd2, __cudart_i2opi_f;
	bra.uni 	$LDWendi___isinff_203_13;
$Lt_0_46850:
	mov.f32 	%f6, 0f473ba700;     	// 48039
	setp.gt.f32 	%p2, %f2, %f6;
	@!%p2 bra 	$Lt_0_47362;
	.loc	18	1396	0
	mov.u64 	%rd2, __cudart_i2opi_f;
	.loc	18	1702	0
	ld.param.f32 	%f1, [__cudaparm_transformKernel_theta];
	.loc	18	1396	0
	mov.b32 	%r1, %f1;
	and.b32 	%r2, %r1, -2147483648;
	mov.s32 	%r3, %r2;
	.loc	18	24	0
	shl.b32 	%r4, %r1, 8;
	or.b32 	%r5, %r4, -2147483648;
	mov.s64 	%rd3, %rd2;
	mov.u64 	%rd4, __cuda___cuda_result_1620;
	mov.s32 	%r6, 0;
	mov.u32 	%r7, 0;
$Lt_0_48386:
 //<loop> Loop body line 24, nesting depth: 1, iterations: 6
	.loc	18	1410	0
	ld.const.u32 	%r8, [%rd3+0];
	mul.lo.u32 	%r9, %r8, %r5;
	add.u32 	%r10, %r9, %r7;
	.loc	18	1411	0
	set.gt.u32.u32 	%r11, %r9, %r10;
	neg.s32 	%r12, %r11;
	mul.hi.u32 	%r13, %r8, %r5;
	add.u32 	%r7, %r12, %r13;
	.loc	18	1412	0
	st.local.u32 	[%rd4+0], %r10;
	add.s32 	%r6, %r6, 1;
	add.u64 	%rd4, %rd4, 4;
	add.u64 	%rd3, %rd3, 4;
	mov.u32 	%r14, 6;
	setp.ne.s32 	%p3, %r6, %r14;
	@%p3 bra 	$Lt_0_48386;
	.loc	18	1414	0
	mov.u64 	%rd1, __cuda___cuda_result_1620;
	st.local.u32 	[__cuda___cuda_result_1620+24], %r7;
	.loc	18	1419	0
	shl.b32 	%r15, %r1, 1;
	shr.u32 	%r16, %r15, 24;
	sub.u32 	%r17, %r16, 128;
	shr.u32 	%r18, %r17, 5;
	mov.s32 	%r19, 4;
	sub.s32 	%r20, %r19, %r18;
	cvt.s64.s32 	%rd5, %r20;
	mul.wide.s32 	%rd6, %r20, 4;
	add.u64 	%rd7, %rd1, %rd6;
	ld.local.u32 	%r7, [%rd7+8];
	.loc	18	1420	0
	ld.local.u32 	%r21, [%rd7+4];
	and.b32 	%r22, %r17, 31;
	mov.u32 	%r23, 0;
	setp.eq.u32 	%p4, %r22, %r23;
	@%p4 bra 	$Lt_0_48898;
	.loc	18	1423	0
	mov.s32 	%r24, 32;
	sub.s32 	%r25, %r24, %r22;
	shr.u32 	%r26, %r21, %r25;
	shl.b32 	%r27, %r7, %r22;
	add.u32 	%r7, %r26, %r27;
	.loc	18	1424	0
	ld.local.u32 	%r28, [%rd7+0];
	shr.u32 	%r29, %r28, %r25;
	shl.b32 	%r30, %r21, %r22;
	add.u32 	%r21, %r29, %r30;
$Lt_0_48898:
	.loc	18	1426	0
	shr.u32 	%r6, %r7, 30;
	.loc	18	1428	0
	shr.u32 	%r31, %r21, 30;
	shl.b32 	%r32, %r7, 2;
	add.u32 	%r7, %r31, %r32;
	.loc	18	1429	0
	shl.b32 	%r21, %r21, 2;
	mov.u32 	%r33, 0;
	setp.eq.u32 	%p5, %r21, %r33;
	@%p5 bra 	$Lt_0_49666;
	.loc	18	1430	0
	add.u32 	%r34, %r7, 1;
	mov.u32 	%r35, -2147483648;
	set.gt.u32.u32 	%r36, %r34, %r35;
	neg.s32 	%r37, %r36;
	bra.uni 	$Lt_0_49410;
$Lt_0_49666:
	mov.u32 	%r38, -2147483648;
	set.gt.u32.u32 	%r39, %r7, %r38;
	neg.s32 	%r37, %r39;
$Lt_0_49410:
	.loc	18	1431	0
	add.u32 	%r40, %r6, %r37;
	.loc	18	1430	0
	neg.s32 	%r41, %r40;
	mov.u32 	%r42, 0;
	setp.ne.u32 	%p6, %r2, %r42;
	selp.s32 	%r6, %r41, %r40, %p6;
	mov.u32 	%r43, 0;
	setp.eq.u32 	%p7, %r37, %r43;
	@%p7 bra 	$Lt_0_49922;
	.loc	18	1436	0
	neg.s32 	%r21, %r21;
	.loc	18	1438	0
	mov.u32 	%r44, 0;
	set.eq.u32.u32 	%r45, %r21, %r44;
	neg.s32 	%r46, %r45;
	not.b32 	%r47, %r7;
	add.u32 	%r7, %r46, %r47;
	.loc	18	1439	0
	xor.b32 	%r3, %r2, -2147483648;
$Lt_0_49922:
	.loc	18	1441	0
	mov.s32 	%r48, %r6;
	mov.u32 	%r49, 0;
	setp.le.s32 	%p8, %r7, %r49;
	@%p8 bra 	$Lt_0_69378;
	mov.u32 	%r50, 0;
$Lt_0_50946:
 //<loop> Loop body line 1441, nesting depth: 1, estimated iterations: unknown
	.loc	18	1445	0
	shr.u32 	%r51, %r21, 31;
	shl.b32 	%r52, %r7, 1;
	add.u32 	%r7, %r51, %r52;
	.loc	18	1446	0
	shl.b32 	%r21, %r21, 1;
	.loc	18	1447	0
	sub.u32 	%r50, %r50, 1;
	mov.u32 	%r53, 0;
	setp.gt.s32 	%p9, %r7, %r53;
	@%p9 bra 	$Lt_0_50946;
	bra.uni 	$Lt_0_50434;
$Lt_0_69378:
	mov.u32 	%r50, 0;
$Lt_0_50434:
	.loc	18	1449	0
	mul.lo.u32 	%r21, %r7, -921707870;
	.loc	18	1450	0
	mov.u32 	%r54, -921707870;
	mul.hi.u32 	%r7, %r7, %r54;
	mov.u32 	%r55, 0;
	setp.le.s32 	%p10, %r7, %r55;
	@%p10 bra 	$Lt_0_51458;
	.loc	18	1452	0
	shr.u32 	%r56, %r21, 31;
	shl.b32 	%r57, %r7, 1;
	add.u32 	%r7, %r56, %r57;
	.loc	18	1453	0
	shl.b32 	%r21, %r21, 1;
	.loc	18	1454	0
	sub.u32 	%r50, %r50, 1;
$Lt_0_51458:
	.loc	18	1456	0
	mov.u32 	%r58, 0;
	set.ne.u32.u32 	%r59, %r21, %r58;
	neg.s32 	%r60, %r59;
	add.u32 	%r7, %r60, %r7;
	.loc	18	1458	0
	shl.b32 	%r61, %r7, 24;
	mov.s32 	%r62, 0;
	set.lt.u32.s32 	%r63, %r61, %r62;
	neg.s32 	%r64, %r63;
	shr.u32 	%r65, %r7, 8;
	add.u32 	%r66, %r50, 126;
	shl.b32 	%r67, %r66, 23;
	add.u32 	%r68, %r65, %r67;
	add.u32 	%r69, %r64, %r68;
	or.b32 	%r70, %r3, %r69;
	mov.b32 	%f7, %r70;
	bra.uni 	$LDWendi___internal_fmad_203_14;
$Lt_0_47362:
	.loc	18	1471	0
	mov.f32 	%f8, 0f3f22f983;     	// 0.63662
	.loc	18	1702	0
	ld.param.f32 	%f1, [__cudaparm_transformKernel_theta];
	.loc	18	1471	0
	mul.f32 	%f9, %f1, %f8;
	cvt.rni.s32.f32 	%r71, %f9;
	mov.s32 	%r48, %r71;
	.loc	18	1472	0
	cvt.rn.f32.s32 	%f10, %r71;
	neg.f32 	%f11, %f10;
	mov.f32 	%f12, 0f3fc90000;    	// 1.57031
	mad.f32 	%f13, %f12, %f11, %f1;
	mov.f32 	%f14, 0f39fd8000;    	// 0.000483513
	mad.f32 	%f15, %f14, %f11, %f13;
	mov.f32 	%f16, 0f34a88000;    	// 3.13856e-07
	mad.f32 	%f17, %f16, %f11, %f15;
	mov.f32 	%f18, 0f2e85a309;    	// 6.0771e-11
	mad.f32 	%f7, %f18, %f11, %f17;
	mov.u64 	%rd1, __cuda___cuda_result_1620;
	mov.u64 	%rd2, __cudart_i2opi_f;
$LDWendi___internal_fmad_203_14:
	.loc	18	1705	0
	add.s32 	%r72, %r48, 1;
	mul.f32 	%f19, %f7, %f7;
	and.b32 	%r73, %r72, 1;
	mov.u32 	%r74, 0;
	setp.eq.s32 	%p11, %r73, %r74;
	@%p11 bra 	$Lt_0_52226;
	.loc	18	1709	0
	mov.f32 	%f20, 0f3f800000;    	// 1
	mov.f32 	%f21, 0fbf000000;    	// -0.5
	mov.f32 	%f22, 0f3d2aaaa5;    	// 0.0416666
	mov.f32 	%f23, 0fbab6061a;    	// -0.00138873
	mov.f32 	%f24, 0f37ccf5ce;    	// 2.44332e-05
	mad.f32 	%f25, %f24, %f19, %f23;
	mad.f32 	%f26, %f19, %f25, %f22;
	mad.f32 	%f27, %f19, %f26, %f21;
	mad.f32 	%f28, %f19, %f27, %f20;
	bra.uni 	$Lt_0_51970;
$Lt_0_52226:
	.loc	18	1711	0
	mov.f32 	%f29, 0fbe2aaaa3;    	// -0.166667
	mov.f32 	%f30, 0f3c08839e;    	// 0.00833216
	mov.f32 	%f31, 0fb94ca1f9;    	// -0.000195153
	mad.f32 	%f32, %f31, %f19, %f30;
	mad.f32 	%f33, %f19, %f32, %f29;
	mul.f32 	%f34, %f19, %f33;
	mad.f32 	%f28, %f34, %f7, %f7;
$Lt_0_51970:
	.loc	18	1713	0
	neg.f32 	%f35, %f28;
	and.b32 	%r75, %r72, 2;
	mov.s32 	%r76, 0;
	setp.ne.s32 	%p12, %r75, %r76;
	selp.f32 	%f28, %f35, %f28, %p12;
	.loc	18	1716	0
	mov.f32 	%f5, %f28;
$LDWendi___isinff_203_13:
	.loc	18	1638	0
	mov.f32 	%f36, 0f00000000;    	// 0
	.loc	18	1702	0
	ld.param.f32 	%f1, [__cudaparm_transformKernel_theta];
	.loc	18	1638	0
	setp.eq.f32 	%p13, %f1, %f36;
	selp.s32 	%r77, 1, 0, %p13;
	selp.s32 	%r78, 1, 0, %p1;
	or.b32 	%r79, %r77, %r78;
	mov.u32 	%r80, 0;
	setp.eq.s32 	%p14, %r79, %r80;
	@%p14 bra 	$Lt_0_52482;
	.loc	18	1639	0
	mov.f32 	%f37, 0f00000000;    	// 0
	.loc	18	1702	0
	ld.param.f32 	%f1, [__cudaparm_transformKernel_theta];
	.loc	18	1639	0
	mul.rn.f32 	%f38, %f1, %f37;
	mov.u64 	%rd8, __cuda___cuda_result_4448;
	bra.uni 	$LDWendi___isinff_203_9;
$Lt_0_52482:
	mov.f32 	%f39, 0f473ba700;    	// 48039
	setp.gt.f32 	%p15, %f2, %f39;
	@!%p15 bra 	$Lt_0_52994;
	.loc	18	1702	0
	ld.param.f32 	%f1, [__cudaparm_transformKernel_theta];
	.loc	18	1396	0
	mov.b32 	%r1, %f1;
	and.b32 	%r2, %r1, -2147483648;
	mov.s32 	%r81, %r2;
	.loc	18	24	0
	shl.b32 	%r4, %r1, 8;
	or.b32 	%r5, %r4, -2147483648;
	mov.s64 	%rd9, %rd2;
	mov.u64 	%rd10, __cuda___cuda_result_4448;
	mov.s32 	%r82, 0;
	mov.u32 	%r83, 0;
$Lt_0_54018:
 //<loop> Loop body line 24, nesting depth: 1, iterations: 6
	.loc	18	1410	0
	ld.const.u32 	%r84, [%rd9+0];
	mul.lo.u32 	%r85, %r84, %r5;
	add.u32 	%r86, %r85, %r83;
	.loc	18	1411	0
	set.gt.u32.u32 	%r87, %r85, %r86;
	neg.s32 	%r88, %r87;
	mul.hi.u32 	%r89, %r84, %r5;
	add.u32 	%r83, %r88, %r89;
	.loc	18	1412	0
	st.local.u32 	[%rd10+0], %r86;
	add.s32 	%r82, %r82, 1;
	add.u64 	%rd10, %rd10, 4;
	add.u64 	%rd9, %rd9, 4;
	mov.u32 	%r90, 6;
	setp.ne.s32 	%p16, %r82, %r90;
	@%p16 bra 	$Lt_0_54018;
	.loc	18	1414	0
	mov.u64 	%rd8, __cuda___cuda_result_4448;
	st.local.u32 	[__cuda___cuda_result_4448+24], %r83;
	.loc	18	1419	0
	shl.b32 	%r91, %r1, 1;
	shr.u32 	%r16, %r91, 24;
	sub.u32 	%r17, %r16, 128;
	shr.u32 	%r92, %r17, 5;
	mov.s32 	%r93, 4;
	sub.s32 	%r94, %r93, %r92;
	cvt.s64.s32 	%rd11, %r94;
	mul.wide.s32 	%rd12, %r94, 4;
	add.u64 	%rd13, %rd8, %rd12;
	ld.local.u32 	%r83, [%rd13+8];
	.loc	18	1420	0
	ld.local.u32 	%r95, [%rd13+4];
	and.b32 	%r22, %r17, 31;
	mov.u32 	%r96, 0;
	setp.eq.u32 	%p17, %r22, %r96;
	@%p17 bra 	$Lt_0_54530;
	.loc	18	1423	0
	mov.s32 	%r97, 32;
	sub.s32 	%r25, %r97, %r22;
	shr.u32 	%r98, %r95, %r25;
	shl.b32 	%r99, %r83, %r22;
	add.u32 	%r83, %r98, %r99;
	.loc	18	1424	0
	ld.local.u32 	%r100, [%rd13+0];
	shr.u32 	%r101, %r100, %r25;
	shl.b32 	%r102, %r95, %r22;
	add.u32 	%r95, %r101, %r102;
$Lt_0_54530:
	.loc	18	1426	0
	shr.u32 	%r82, %r83, 30;
	.loc	18	1428	0
	shr.u32 	%r103, %r95, 30;
	shl.b32 	%r104, %r83, 2;
	add.u32 	%r83, %r103, %r104;
	.loc	18	1429	0
	shl.b32 	%r95, %r95, 2;
	mov.u32 	%r105, 0;
	setp.eq.u32 	%p18, %r95, %r105;
	@%p18 bra 	$Lt_0_55298;
	.loc	18	1430	0
	add.u32 	%r106, %r83, 1;
	mov.u32 	%r107, -2147483648;
	set.gt.u32.u32 	%r108, %r106, %r107;
	neg.s32 	%r109, %r108;
	bra.uni 	$Lt_0_55042;
$Lt_0_55298:
	mov.u32 	%r110, -2147483648;
	set.gt.u32.u32 	%r111, %r83, %r110;
	neg.s32 	%r109, %r111;
$Lt_0_55042:
	.loc	18	1431	0
	add.u32 	%r112, %r82, %r109;
	.loc	18	1430	0
	neg.s32 	%r113, %r112;
	mov.u32 	%r114, 0;
	setp.ne.u32 	%p19, %r2, %r114;
	selp.s32 	%r82, %r113, %r112, %p19;
	mov.u32 	%r115, 0;
	setp.eq.u32 	%p20, %r109, %r115;
	@%p20 bra 	$Lt_0_55554;
	.loc	18	1436	0
	neg.s32 	%r95, %r95;
	.loc	18	1438	0
	mov.u32 	%r116, 0;
	set.eq.u32.u32 	%r117, %r95, %r116;
	neg.s32 	%r118, %r117;
	not.b32 	%r119, %r83;
	add.u32 	%r83, %r118, %r119;
	.loc	18	1439	0
	xor.b32 	%r81, %r2, -2147483648;
$Lt_0_55554:
	.loc	18	1441	0
	mov.s32 	%r120, %r82;
	mov.u32 	%r121, 0;
	setp.le.s32 	%p21, %r83, %r121;
	@%p21 bra 	$Lt_0_69634;
	mov.u32 	%r122, 0;
$Lt_0_56578:
 //<loop> Loop body line 1441, nesting depth: 1, estimated iterations: unknown
	.loc	18	1445	0
	shr.u32 	%r123, %r95, 31;
	shl.b32 	%r124, %r83, 1;
	add.u32 	%r83, %r123, %r124;
	.loc	18	1446	0
	shl.b32 	%r95, %r95, 1;
	.loc	18	1447	0
	sub.u32 	%r122, %r122, 1;
	mov.u32 	%r125, 0;
	setp.gt.s32 	%p22, %r83, %r125;
	@%p22 bra 	$Lt_0_56578;
	bra.uni 	$Lt_0_56066;
$Lt_0_69634:
	mov.u32 	%r122, 0;
$Lt_0_56066:
	.loc	18	1449	0
	mul.lo.u32 	%r95, %r83, -921707870;
	.loc	18	1450	0
	mov.u32 	%r126, -921707870;
	mul.hi.u32 	%r83, %r83, %r126;
	mov.u32 	%r127, 0;
	setp.le.s32 	%p23, %r83, %r127;
	@%p23 bra 	$Lt_0_57090;
	.loc	18	1452	0
	shr.u32 	%r128, %r95, 31;
	shl.b32 	%r129, %r83, 1;
	add.u32 	%r83, %r128, %r129;
	.loc	18	1453	0
	shl.b32 	%r95, %r95, 1;
	.loc	18	1454	0
	sub.u32 	%r122, %r122, 1;
$Lt_0_57090:
	.loc	18	1456	0
	mov.u32 	%r130, 0;
	set.ne.u32.u32 	%r131, %r95, %r130;
	neg.s32 	%r132, %r131;
	add.u32 	%r83, %r132, %r83;
	.loc	18	1458	0
	shl.b32 	%r133, %r83, 24;
	mov.s32 	%r134, 0;
	set.lt.u32.s32 	%r135, %r133, %r134;
	neg.s32 	%r136, %r135;
	shr.u32 	%r137, %r83, 8;
	add.u32 	%r138, %r122, 126;
	shl.b32 	%r139, %r138, 23;
	add.u32 	%r140, %r137, %r139;
	add.u32 	%r141, %r136, %r140;
	or.b32 	%r142, %r81, %r141;
	mov.b32 	%f40, %r142;
	bra.uni 	$LDWendi___internal_fmad_203_10;
$Lt_0_52994:
	.loc	18	1471	0
	mov.f32 	%f41, 0f3f22f983;    	// 0.63662
	.loc	18	1702	0
	ld.param.f32 	%f1, [__cudaparm_transformKernel_theta];
	.loc	18	1471	0
	mul.f32 	%f9, %f1, %f41;
	cvt.rni.s32.f32 	%r71, %f9;
	mov.s32 	%r120, %r71;
	.loc	18	1472	0
	cvt.rn.f32.s32 	%f10, %r71;
	neg.f32 	%f11, %f10;
	mov.f32 	%f42, 0f3fc90000;    	// 1.57031
	mad.f32 	%f43, %f42, %f11, %f1;
	mov.f32 	%f44, 0f39fd8000;    	// 0.000483513
	mad.f32 	%f45, %f44, %f11, %f43;
	mov.f32 	%f46, 0f34a88000;    	// 3.13856e-07
	mad.f32 	%f47, %f46, %f11, %f45;
	mov.f32 	%f48, 0f2e85a309;    	// 6.0771e-11
	mad.f32 	%f40, %f48, %f11, %f47;
	mov.u64 	%rd8, __cuda___cuda_result_4448;
$LDWendi___internal_fmad_203_10:
	.loc	18	1641	0
	mul.f32 	%f49, %f40, %f40;
	and.b32 	%r143, %r120, 1;
	mov.u32 	%r144, 0;
	setp.eq.s32 	%p24, %r143, %r144;
	@%p24 bra 	$Lt_0_57858;
	.loc	18	1644	0
	mov.f32 	%f50, 0f3f800000;    	// 1
	mov.f32 	%f51, 0fbf000000;    	// -0.5
	mov.f32 	%f52, 0f3d2aaaa5;    	// 0.0416666
	mov.f32 	%f53, 0fbab6061a;    	// -0.00138873
	mov.f32 	%f54, 0f37ccf5ce;    	// 2.44332e-05
	mad.f32 	%f55, %f54, %f49, %f53;
	mad.f32 	%f56, %f49, %f55, %f52;
	mad.f32 	%f57, %f49, %f56, %f51;
	mad.f32 	%f58, %f49, %f57, %f50;
	bra.uni 	$Lt_0_57602;
$Lt_0_57858:
	.loc	18	1646	0
	mov.f32 	%f59, 0fbe2aaaa3;    	// -0.166667
	mov.f32 	%f60, 0f3c08839e;    	// 0.00833216
	mov.f32 	%f61, 0fb94ca1f9;    	// -0.000195153
	mad.f32 	%f62, %f61, %f49, %f60;
	mad.f32 	%f63, %f49, %f62, %f59;
	mul.f32 	%f64, %f49, %f63;
	mad.f32 	%f58, %f64, %f40, %f40;
$Lt_0_57602:
	.loc	18	1648	0
	neg.f32 	%f65, %f58;
	and.b32 	%r145, %r120, 2;
	mov.s32 	%r146, 0;
	setp.ne.s32 	%p25, %r145, %r146;
	selp.f32 	%f58, %f65, %f58, %p25;
	.loc	18	1651	0
	mov.f32 	%f38, %f58;
$LDWendi___isinff_203_9:
	.loc	16	36	0
	mov.u16 	%rh1, %ctaid.y;
	mov.u16 	%rh2, %ntid.y;
	mul.wide.u16 	%r147, %rh1, %rh2;
	ld.param.s32 	%r148, [__cudaparm_transformKernel_height];
	cvt.rn.f32.s32 	%f66, %r148;
	mov.u16 	%rh3, %ctaid.x;
	mov.u16 	%rh4, %ntid.x;
	mul.wide.u16 	%r149, %rh3, %rh4;
	ld.param.s32 	%r150, [__cudaparm_transformKernel_width];
	cvt.rn.f32.s32 	%f67, %r150;
	cvt.u32.u16 	%r151, %tid.y;
	add.u32 	%r152, %r151, %r147;
	cvt.u32.u16 	%r153, %tid.x;
	add.u32 	%r154, %r153, %r149;
	cvt.rn.f32.u32 	%f68, %r152;
	cvt.rn.f32.u32 	%f69, %r154;
	div.full.f32 	%f70, %f68, %f66;
	div.full.f32 	%f71, %f69, %f67;
	mov.f32 	%f72, 0fbf000000;    	// -0.5
	add.f32 	%f73, %f70, %f72;
	mov.f32 	%f74, 0fbf000000;    	// -0.5
	add.f32 	%f75, %f71, %f74;
	mul.f32 	%f76, %f38, %f73;
	mul.f32 	%f77, %f75, %f5;
	sub.f32 	%f78, %f77, %f76;
	mov.f32 	%f79, 0f3f000000;    	// 0.5
	add.f32 	%f80, %f78, %f79;
	.loc	18	1702	0
	@!%p1 bra 	$Lt_0_58114;
	ld.param.f32 	%f1, [__cudaparm_transformKernel_theta];
	.loc	18	1703	0
	neg.f32 	%f81, %f1;
	add.rn.f32 	%f82, %f1, %f81;
	bra.uni 	$LDWendi___isinff_203_5;
$Lt_0_58114:
	mov.f32 	%f83, 0f473ba700;    	// 48039
	setp.gt.f32 	%p26, %f2, %f83;
	@!%p26 bra 	$Lt_0_58626;
	.loc	18	1702	0
	ld.param.f32 	%f1, [__cudaparm_transformKernel_theta];
	.loc	18	1396	0
	mov.b32 	%r1, %f1;
	and.b32 	%r2, %r1, -2147483648;
	mov.s32 	%r3, %r2;
	.loc	18	24	0
	shl.b32 	%r4, %r1, 8;
	or.b32 	%r5, %r4, -2147483648;
	mov.s64 	%rd3, %rd2;
	mov.u64 	%rd4, __cuda___cuda_result_1620;
	mov.s32 	%r6, 0;
	mov.u32 	%r7, 0;
$Lt_0_59650:
 //<loop> Loop body line 24, nesting depth: 1, iterations: 6
	.loc	18	1410	0
	ld.const.u32 	%r155, [%rd3+0];
	mul.lo.u32 	%r156, %r155, %r5;
	add.u32 	%r157, %r156, %r7;
	.loc	18	1411	0
	set.gt.u32.u32 	%r158, %r156, %r157;
	neg.s32 	%r159, %r158;
	mul.hi.u32 	%r160, %r155, %r5;
	add.u32 	%r7, %r159, %r160;
	.loc	18	1412	0
	st.local.u32 	[%rd4+0], %r157;
	add.s32 	%r6, %r6, 1;
	add.u64 	%rd4, %rd4, 4;
	add.u64 	%rd3, %rd3, 4;
	mov.u32 	%r161, 6;
	setp.ne.s32 	%p27, %r6, %r161;
	@%p27 bra 	$Lt_0_59650;
	.loc	18	1414	0
	st.local.u32 	[__cuda___cuda_result_1620+24], %r7;
	.loc	18	1419	0
	shl.b32 	%r162, %r1, 1;
	shr.u32 	%r16, %r162, 24;
	sub.u32 	%r17, %r16, 128;
	shr.u32 	%r163, %r17, 5;
	mov.s32 	%r164, 4;
	sub.s32 	%r165, %r164, %r163;
	cvt.s64.s32 	%rd14, %r165;
	mul.wide.s32 	%rd15, %r165, 4;
	add.u64 	%rd7, %rd1, %rd15;
	ld.local.u32 	%r7, [%rd7+8];
	.loc	18	1420	0
	ld.local.u32 	%r21, [%rd7+4];
	and.b32 	%r22, %r17, 31;
	mov.u32 	%r166, 0;
	setp.eq.u32 	%p28, %r22, %r166;
	@%p28 bra 	$Lt_0_60162;
	.loc	18	1423	0
	mov.s32 	%r167, 32;
	sub.s32 	%r25, %r167, %r22;
	shr.u32 	%r168, %r21, %r25;
	shl.b32 	%r169, %r7, %r22;
	add.u32 	%r7, %r168, %r169;
	.loc	18	1424	0
	ld.local.u32 	%r170, [%rd7+0];
	shr.u32 	%r171, %r170, %r25;
	shl.b32 	%r172, %r21, %r22;
	add.u32 	%r21, %r171, %r172;
$Lt_0_60162:
	.loc	18	1426	0
	shr.u32 	%r6, %r7, 30;
	.loc	18	1428	0
	shr.u32 	%r173, %r21, 30;
	shl.b32 	%r174, %r7, 2;
	add.u32 	%r7, %r173, %r174;
	.loc	18	1429	0
	shl.b32 	%r21, %r21, 2;
	mov.u32 	%r175, 0;
	setp.eq.u32 	%p29, %r21, %r175;
	@%p29 bra 	$Lt_0_60930;
	.loc	18	1430	0
	add.u32 	%r176, %r7, 1;
	mov.u32 	%r177, -2147483648;
	set.gt.u32.u32 	%r178, %r176, %r177;
	neg.s32 	%r179, %r178;
	bra.uni 	$Lt_0_60674;
$Lt_0_60930:
	mov.u32 	%r180, -2147483648;
	set.gt.u32.u32 	%r181, %r7, %r180;
	neg.s32 	%r179, %r181;
$Lt_0_60674:
	.loc	18	1431	0
	add.u32 	%r182, %r6, %r179;
	.loc	18	1430	0
	neg.s32 	%r183, %r182;
	mov.u32 	%r184, 0;
	setp.ne.u32 	%p30, %r2, %r184;
	selp.s32 	%r6, %r183, %r182, %p30;
	mov.u32 	%r185, 0;
	setp.eq.u32 	%p31, %r179, %r185;
	@%p31 bra 	$Lt_0_61186;
	.loc	18	1436	0
	neg.s32 	%r21, %r21;
	.loc	18	1438	0
	mov.u32 	%r186, 0;
	set.eq.u32.u32 	%r187, %r21, %r186;
	neg.s32 	%r188, %r187;
	not.b32 	%r189, %r7;
	add.u32 	%r7, %r188, %r189;
	.loc	18	1439	0
	xor.b32 	%r3, %r2, -2147483648;
$Lt_0_61186:
	.loc	18	1441	0
	mov.s32 	%r48, %r6;
	mov.u32 	%r190, 0;
	setp.le.s32 	%p32, %r7, %r190;
	@%p32 bra 	$Lt_0_69890;
	mov.u32 	%r50, 0;
$Lt_0_62210:
 //<loop> Loop body line 1441, nesting depth: 1, estimated iterations: unknown
	.loc	18	1445	0
	shr.u32 	%r191, %r21, 31;
	shl.b32 	%r192, %r7, 1;
	add.u32 	%r7, %r191, %r192;
	.loc	18	1446	0
	shl.b32 	%r21, %r21, 1;
	.loc	18	1447	0
	sub.u32 	%r50, %r50, 1;
	mov.u32 	%r193, 0;
	setp.gt.s32 	%p33, %r7, %r193;
	@%p33 bra 	$Lt_0_62210;
	bra.uni 	$Lt_0_61698;
$Lt_0_69890:
	mov.u32 	%r50, 0;
$Lt_0_61698:
	.loc	18	1449	0
	mul.lo.u32 	%r21, %r7, -921707870;
	.loc	18	1450	0
	mov.u32 	%r194, -921707870;
	mul.hi.u32 	%r7, %r7, %r194;
	mov.u32 	%r195, 0;
	setp.le.s32 	%p34, %r7, %r195;
	@%p34 bra 	$Lt_0_62722;
	.loc	18	1452	0
	shr.u32 	%r196, %r21, 31;
	shl.b32 	%r197, %r7, 1;
	add.u32 	%r7, %r196, %r197;
	.loc	18	1453	0
	shl.b32 	%r21, %r21, 1;
	.loc	18	1454	0
	sub.u32 	%r50, %r50, 1;
$Lt_0_62722:
	.loc	18	1456	0
	mov.u32 	%r198, 0;
	set.ne.u32.u32 	%r199, %r21, %r198;
	neg.s32 	%r200, %r199;
	add.u32 	%r7, %r200, %r7;
	.loc	18	1458	0
	shl.b32 	%r201, %r7, 24;
	mov.s32 	%r202, 0;
	set.lt.u32.s32 	%r203, %r201, %r202;
	neg.s32 	%r204, %r203;
	shr.u32 	%r205, %r7, 8;
	add.u32 	%r206, %r50, 126;
	shl.b32 	%r207, %r206, 23;
	add.u32 	%r208, %r205, %r207;
	add.u32 	%r209, %r204, %r208;
	or.b32 	%r210, %r3, %r209;
	mov.b32 	%f7, %r210;
	bra.uni 	$LDWendi___internal_fmad_203_6;
$Lt_0_58626:
	.loc	18	1471	0
	mov.f32 	%f84, 0f3f22f983;    	// 0.63662
	.loc	18	1702	0
	ld.param.f32 	%f1, [__cudaparm_transformKernel_theta];
	.loc	18	1471	0
	mul.f32 	%f9, %f1, %f84;
	cvt.rni.s32.f32 	%r71, %f9;
	mov.s32 	%r48, %r71;
	.loc	18	1472	0
	cvt.rn.f32.s32 	%f10, %r71;
	neg.f32 	%f11, %f10;
	mov.f32 	%f85, 0f3fc90000;    	// 1.57031
	mad.f32 	%f86, %f85, %f11, %f1;
	mov.f32 	%f87, 0f39fd8000;    	// 0.000483513
	mad.f32 	%f88, %f87, %f11, %f86;
	mov.f32 	%f89, 0f34a88000;    	// 3.13856e-07
	mad.f32 	%f90, %f89, %f11, %f88;
	mov.f32 	%f91, 0f2e85a309;    	// 6.0771e-11
	mad.f32 	%f7, %f91, %f11, %f90;
$LDWendi___internal_fmad_203_6:
	.loc	18	1705	0
	add.s32 	%r72, %r48, 1;
	mul.f32 	%f19, %f7, %f7;
	and.b32 	%r211, %r72, 1;
	mov.u32 	%r212, 0;
	setp.eq.s32 	%p35, %r211, %r212;
	@%p35 bra 	$Lt_0_63490;
	.loc	18	1709	0
	mov.f32 	%f92, 0f3f800000;    	// 1
	mov.f32 	%f93, 0fbf000000;    	// -0.5
	mov.f32 	%f94, 0f3d2aaaa5;    	// 0.0416666
	mov.f32 	%f95, 0fbab6061a;    	// -0.00138873
	mov.f32 	%f96, 0f37ccf5ce;    	// 2.44332e-05
	mad.f32 	%f97, %f96, %f19, %f95;
	mad.f32 	%f98, %f19, %f97, %f94;
	mad.f32 	%f99, %f19, %f98, %f93;
	mad.f32 	%f28, %f19, %f99, %f92;
	bra.uni 	$Lt_0_63234;
$Lt_0_63490:
	.loc	18	1711	0
	mov.f32 	%f100, 0fbe2aaaa3;   	// -0.166667
	mov.f32 	%f101, 0f3c08839e;   	// 0.00833216
	mov.f32 	%f102, 0fb94ca1f9;   	// -0.000195153
	mad.f32 	%f103, %f102, %f19, %f101;
	mad.f32 	%f104, %f19, %f103, %f100;
	mul.f32 	%f105, %f19, %f104;
	mad.f32 	%f28, %f105, %f7, %f7;
$Lt_0_63234:
	.loc	18	1713	0
	neg.f32 	%f106, %f28;
	and.b32 	%r213, %r72, 2;
	mov.s32 	%r214, 0;
	setp.ne.s32 	%p36, %r213, %r214;
	selp.f32 	%f28, %f106, %f28, %p36;
	.loc	18	1716	0
	mov.f32 	%f82, %f28;
$LDWendi___isinff_203_5:
	.loc	18	1638	0
	mov.u32 	%r215, 0;
	setp.eq.s32 	%p37, %r79, %r215;
	@%p37 bra 	$Lt_0_63746;
	.loc	18	1639	0
	mov.f32 	%f107, 0f00000000;   	// 0
	.loc	18	1702	0
	ld.param.f32 	%f1, [__cudaparm_transformKernel_theta];
	.loc	18	1639	0
	mul.rn.f32 	%f38, %f1, %f107;
	bra.uni 	$LDWendi___isinff_203_1;
$Lt_0_63746:
	mov.f32 	%f108, 0f473ba700;   	// 48039
	setp.gt.f32 	%p38, %f2, %f108;
	@!%p38 bra 	$Lt_0_64258;
	.loc	18	1702	0
	ld.param.f32 	%f1, [__cudaparm_transformKernel_theta];
	.loc	18	1396	0
	mov.b32 	%r1, %f1;
	and.b32 	%r2, %r1, -2147483648;
	mov.s32 	%r81, %r2;
	.loc	18	24	0
	shl.b32 	%r4, %r1, 8;
	or.b32 	%r5, %r4, -2147483648;
	mov.s64 	%rd9, %rd2;
	mov.u64 	%rd10, __cuda___cuda_result_4448;
	mov.s32 	%r82, 0;
	mov.u32 	%r83, 0;
$Lt_0_65282:
 //<loop> Loop body line 24, nesting depth: 1, iterations: 6
	.loc	18	1410	0
	ld.const.u32 	%r216, [%rd9+0];
	mul.lo.u32 	%r217, %r216, %r5;
	add.u32 	%r218, %r217, %r83;
	.loc	18	1411	0
	set.gt.u32.u32 	%r219, %r217, %r218;
	neg.s32 	%r220, %r219;
	mul.hi.u32 	%r221, %r216, %r5;
	add.u32 	%r83, %r220, %r221;
	.loc	18	1412	0
	st.local.u32 	[%rd10+0], %r218;
	add.s32 	%r82, %r82, 1;
	add.u64 	%rd10, %rd10, 4;
	add.u64 	%rd9, %rd9, 4;
	mov.u32 	%r222, 6;
	setp.ne.s32 	%p39, %r82, %r222;
	@%p39 bra 	$Lt_0_65282;
	.loc	18	1414	0
	st.local.u32 	[__cuda___cuda_result_4448+24], %r83;
	.loc	18	1419	0
	shl.b32 	%r223, %r1, 1;
	shr.u32 	%r16, %r223, 24;
	sub.u32 	%r17, %r16, 128;
	shr.u32 	%r224, %r17, 5;
	mov.s32 	%r225, 4;
	sub.s32 	%r226, %r225, %r224;
	cvt.s64.s32 	%rd16, %r226;
	mul.wide.s32 	%rd17, %r226, 4;
	add.u64 	%rd13, %rd8, %rd17;
	ld.local.u32 	%r83, [%rd13+8];
	.loc	18	1420	0
	ld.local.u32 	%r95, [%rd13+4];
	and.b32 	%r22, %r17, 31;
	mov.u32 	%r227, 0;
	setp.eq.u32 	%p40, %r22, %r227;
	@%p40 bra 	$Lt_0_65794;
	.loc	18	1423	0
	mov.s32 	%r228, 32;
	sub.s32 	%r25, %r228, %r22;
	shr.u32 	%r229, %r95, %r25;
	shl.b32 	%r230, %r83, %r22;
	add.u32 	%r83, %r229, %r230;
	.loc	18	1424	0
	ld.local.u32 	%r231, [%rd13+0];
	shr.u32 	%r232, %r231, %r25;
	shl.b32 	%r233, %r95, %r22;
	add.u32 	%r95, %r232, %r233;
$Lt_0_65794:
	.loc	18	1426	0
	shr.u32 	%r82, %r83, 30;
	.loc	18	1428	0
	shr.u32 	%r234, %r95, 30;
	shl.b32 	%r235, %r83, 2;
	add.u32 	%r83, %r234, %r235;
	.loc	18	1429	0
	shl.b32 	%r95, %r95, 2;
	mov.u32 	%r236, 0;
	setp.eq.u32 	%p41, %r95, %r236;
	@%p41 bra 	$Lt_0_66562;
	.loc	18	1430	0
	add.u32 	%r237, %r83, 1;
	mov.u32 	%r238, -2147483648;
	set.gt.u32.u32 	%r239, %r237, %r238;
	neg.s32 	%r240, %r239;
	bra.uni 	$Lt_0_66306;
$Lt_0_66562:
	mov.u32 	%r241, -2147483648;
	set.gt.u32.u32 	%r242, %r83, %r241;
	neg.s32 	%r240, %r242;
$Lt_0_66306:
	.loc	18	1431	0
	add.u32 	%r243, %r82, %r240;
	.loc	18	1430	0
	neg.s32 	%r244, %r243;
	mov.u32 	%r245, 0;
	setp.ne.u32 	%p42, %r2, %r245;
	selp.s32 	%r82, %r244, %r243, %p42;
	mov.u32 	%r246, 0;
	setp.eq.u32 	%p43, %r240, %r246;
	@%p43 bra 	$Lt_0_66818;
	.loc	18	1436	0
	neg.s32 	%r95, %r95;
	.loc	18	1438	0
	mov.u32 	%r247, 0;
	set.eq.u32.u32 	%r248, %r95, %r247;
	neg.s32 	%r249, %r248;
	not.b32 	%r250, %r83;
	add.u32 	%r83, %r249, %r250;
	.loc	18	1439	0
	xor.b32 	%r81, %r2, -2147483648;
$Lt_0_66818:
	.loc	18	1441	0
	mov.s32 	%r120, %r82;
	mov.u32 	%r251, 0;
	setp.le.s32 	%p44, %r83, %r251;
	@%p44 bra 	$Lt_0_70146;
	mov.u32 	%r122, 0;
$Lt_0_67842:
 //<loop> Loop body line 1441, nesting depth: 1, estimated iterations: unknown
	.loc	18	1445	0
	shr.u32 	%r252, %r95, 31;
	shl.b32 	%r253, %r83, 1;
	add.u32 	%r83, %r252, %r253;
	.loc	18	1446	0
	shl.b32 	%r95, %r95, 1;
	.loc	18	1447	0
	sub.u32 	%r122, %r122, 1;
	mov.u32 	%r254, 0;
	setp.gt.s32 	%p45, %r83, %r254;
	@%p45 bra 	$Lt_0_67842;
	bra.uni 	$Lt_0_67330;
$Lt_0_70146:
	mov.u32 	%r122, 0;
$Lt_0_67330:
	.loc	18	1449	0
	mul.lo.u32 	%r95, %r83, -921707870;
	.loc	18	1450	0
	mov.u32 	%r255, -921707870;
	mul.hi.u32 	%r83, %r83, %r255;
	mov.u32 	%r256, 0;
	setp.le.s32 	%p46, %r83, %r256;
	@%p46 bra 	$Lt_0_68354;
	.loc	18	1452	0
	shr.u32 	%r257, %r95, 31;
	shl.b32 	%r258, %r83, 1;
	add.u32 	%r83, %r257, %r258;
	.loc	18	1453	0
	shl.b32 	%r95, %r95, 1;
	.loc	18	1454	0
	sub.u32 	%r122, %r122, 1;
$Lt_0_68354:
	.loc	18	1456	0
	mov.u32 	%r259, 0;
	set.ne.u32.u32 	%r260, %r95, %r259;
	neg.s32 	%r261, %r260;
	add.u32 	%r83, %r261, %r83;
	.loc	18	1458	0
	shl.b32 	%r262, %r83, 24;
	mov.s32 	%r263, 0;
	set.lt.u32.s32 	%r264, %r262, %r263;
	neg.s32 	%r265, %r264;
	shr.u32 	%r266, %r83, 8;
	add.u32 	%r267, %r122, 126;
	shl.b32 	%r268, %r267, 23;
	add.u32 	%r269, %r266, %r268;
	add.u32 	%r270, %r265, %r269;
	or.b32 	%r271, %r81, %r270;
	mov.b32 	%f40, %r271;
	bra.uni 	$LDWendi___internal_fmad_203_2;
$Lt_0_64258:
	.loc	18	1471	0
	mov.f32 	%f109, 0f3f22f983;   	// 0.63662
	.loc	18	1702	0
	ld.param.f32 	%f1, [__cudaparm_transformKernel_theta];
	.loc	18	1471	0
	mul.f32 	%f9, %f1, %f109;
	cvt.rni.s32.f32 	%r71, %f9;
	mov.s32 	%r120, %r71;
	.loc	18	1472	0
	cvt.rn.f32.s32 	%f10, %r71;
	neg.f32 	%f11, %f10;
	mov.f32 	%f110, 0f3fc90000;   	// 1.57031
	mad.f32 	%f111, %f110, %f11, %f1;
	mov.f32 	%f112, 0f39fd8000;   	// 0.000483513
	mad.f32 	%f113, %f112, %f11, %f111;
	mov.f32 	%f114, 0f34a88000;   	// 3.13856e-07
	mad.f32 	%f115, %f114, %f11, %f113;
	mov.f32 	%f116, 0f2e85a309;   	// 6.0771e-11
	mad.f32 	%f40, %f116, %f11, %f115;
$LDWendi___internal_fmad_203_2:
	.loc	18	1641	0
	mul.f32 	%f49, %f40, %f40;
	and.b32 	%r272, %r120, 1;
	mov.u32 	%r273, 0;
	setp.eq.s32 	%p47, %r272, %r273;
	@%p47 bra 	$Lt_0_69122;
	.loc	18	1644	0
	mov.f32 	%f117, 0f3f800000;   	// 1
	mov.f32 	%f118, 0fbf000000;   	// -0.5
	mov.f32 	%f119, 0f3d2aaaa5;   	// 0.0416666
	mov.f32 	%f120, 0fbab6061a;   	// -0.00138873
	mov.f32 	%f121, 0f37ccf5ce;   	// 2.44332e-05
	mad.f32 	%f122, %f121, %f49, %f120;
	mad.f32 	%f123, %f49, %f122, %f119;
	mad.f32 	%f124, %f49, %f123, %f118;
	mad.f32 	%f58, %f49, %f124, %f117;
	bra.uni 	$Lt_0_68866;
$Lt_0_69122:
	.loc	18	1646	0
	mov.f32 	%f125, 0fbe2aaaa3;   	// -0.166667
	mov.f32 	%f126, 0f3c08839e;   	// 0.00833216
	mov.f32 	%f127, 0fb94ca1f9;   	// -0.000195153
	mad.f32 	%f128, %f127, %f49, %f126;
	mad.f32 	%f129, %f49, %f128, %f125;
	mul.f32 	%f130, %f49, %f129;
	mad.f32 	%f58, %f130, %f40, %f40;
$Lt_0_68866:
	.loc	18	1648	0
	neg.f32 	%f131, %f58;
	and.b32 	%r274, %r120, 2;
	mov.s32 	%r275, 0;
	setp.ne.s32 	%p48, %r274, %r275;
	selp.f32 	%f58, %f131, %f58, %p48;
	.loc	18	1651	0
	mov.f32 	%f38, %f58;
$LDWendi___isinff_203_1:
	.loc	16	37	0
	mov.f32 	%f132, %f80;
	mul.f32 	%f133, %f82, %f73;
	mad.f32 	%f134, %f75, %f38, %f133;
	mov.f32 	%f135, 0f3f000000;   	// 0.5
	add.f32 	%f136, %f134, %f135;
	mov.f32 	%f137, %f136;
	mov.f32 	%f138, 0f00000000;   	// 0
	mov.f32 	%f139, %f138;
	mov.f32 	%f140, 0f00000000;   	// 0
	mov.f32 	%f141, %f140;
	tex.2d.v4.f32.f32 {%f142,%f143,%f144,%f145},[tex,{%f132,%f137,%f139,%f141}];
	.loc	16	40	0
	mov.f32 	%f146, %f142;
	ld.param.u64 	%rd18, [__cudaparm_transformKernel_g_odata];
	.loc	16	36	0
	ld.param.s32 	%r150, [__cudaparm_transformKernel_width];
	.loc	16	40	0
	mul.lo.u32 	%r276, %r150, %r152;
	add.u32 	%r277, %r154, %r276;
	cvt.u64.u32 	%rd19, %r277;
	mul.wide.u32 	%rd20, %r277, 4;
	add.u64 	%rd21, %rd18, %rd20;
	st.global.f32 	[%rd21+0], %f146;
	.loc	16	41	0
	exit;
$LDWend_transformKernel:
	} // transformKernel



// ===== COMPILED SASS (sm_100) =====

	.target	sm_100

	.elftype	@"ET_EXEC"


//--------------------- .note.nv.tkinfo           --------------------------
	.section	.note.nv.tkinfo,"",@"SHT_NOTE"
	.sectionflags	@"SHF_NOTE_NV_TKINFO"
	.tkinfo
        /*0018*/ 	.word	0x00000002
        /*0030*/ 	.string	""
        /*0030*/ 	.string	"ptxas"
        /*0030*/ 	.string	"Cuda compilation tools, release 13.0, V13.0.88"
        /*0030*/ 	.string	"Build cuda_13.0.r13.0/compiler.36424714_0"
        /*0030*/ 	.string	"-arch sm_100 "



//--------------------- .note.nv.cuinfo           --------------------------
	.section	.note.nv.cuinfo,"",@"SHT_NOTE"
	.sectionflags	@"SHF_NOTE_NV_CUINFO"
        /*0018*/ 	.short	0x0002
        /*001a*/ 	.short	0x000a
        /*001c*/ 	.short	0x0082
	.zero		2


//--------------------- .nv.info                  --------------------------
	.section	.nv.info,"",@"SHT_CUDA_INFO"
	.align	4


	//----- nvinfo : EIATTR_REGCOUNT
	.align		4
        /*0000*/ 	.byte	0x04, 0x2f
        /*0002*/ 	.short	(.L_2 - .L_1)
	.align		4
.L_1:
        /*0004*/ 	.word	index@(transformKernel)
        /*0008*/ 	.word	0x00000010


	//----- nvinfo : EIATTR_FRAME_SIZE
	.align		4
.L_2:
        /*000c*/ 	.byte	0x04, 0x11
        /*000e*/ 	.short	(.L_4 - .L_3)
	.align		4
.L_3:
        /*0010*/ 	.word	index@(transformKernel)
        /*0014*/ 	.word	0x00000000


	//----- nvinfo : EIATTR_MIN_STACK_SIZE
	.align		4
.L_4:
        /*0018*/ 	.byte	0x04, 0x12
        /*001a*/ 	.short	(.L_6 - .L_5)
	.align		4
.L_5:
        /*001c*/ 	.word	index@(transformKernel)
        /*0020*/ 	.word	0x00000000
.L_6:


//--------------------- .nv.compat                --------------------------
	.section	.nv.compat,"",@"SHT_CUDA_COMPAT_INFO"
	.align	4
        /*0000*/ 	.byte	0x02, 0x09, 0x00, 0x00, 0x02, 0x02, 0x02, 0x00, 0x02, 0x05, 0x05, 0x00, 0x03, 0x07, 0x01, 0x01
        /*0010*/ 	.byte	0x02, 0x03, 0x00, 0x00, 0x02, 0x06, 0x01, 0x00, 0x04, 0x0b, 0x08, 0x00, 0x01, 0x00, 0x00, 0x00
        /*0020*/ 	.byte	0x00, 0x00, 0x00, 0x00


//--------------------- .nv.info.transformKernel  --------------------------
	.section	.nv.info.transformKernel,"",@"SHT_CUDA_INFO"
	.sectionflags	@""
	.align	4


	//----- nvinfo : EIATTR_CUDA_API_VERSION
	.align		4
        /*0000*/ 	.byte	0x04, 0x37
        /*0002*/ 	.short	(.L_8 - .L_7)
.L_7:
        /*0004*/ 	.word	0x00000082


	//----- nvinfo : EIATTR_KPARAM_INFO
	.align		4
.L_8:
        /*0008*/ 	.byte	0x04, 0x17
        /*000a*/ 	.short	(.L_10 - .L_9)
.L_9:
        /*000c*/ 	.word	0x00000000
        /*0010*/ 	.short	0x0003
        /*0012*/ 	.short	0x0010
        /*0014*/ 	.byte	0x00, 0xf0, 0x11, 0x00


	//----- nvinfo : EIATTR_KPARAM_INFO
	.align		4
.L_10:
        /*0018*/ 	.byte	0x04, 0x17
        /*001a*/ 	.short	(.L_12 - .L_11)
.L_11:
        /*001c*/ 	.word	0x00000000
        /*0020*/ 	.short	0x0002
        /*0022*/ 	.short	0x000c
        /*0024*/ 	.byte	0x00, 0xf0, 0x11, 0x00


	//----- nvinfo : EIATTR_KPARAM_INFO
	.align		4
.L_12:
        /*0028*/ 	.byte	0x04, 0x17
        /*002a*/ 	.short	(.L_14 - .L_13)
.L_13:
        /*002c*/ 	.word	0x00000000
        /*0030*/ 	.short	0x0001
        /*0032*/ 	.short	0x0008
        /*0034*/ 	.byte	0x00, 0xf0, 0x11, 0x00


	//----- nvinfo : EIATTR_KPARAM_INFO
	.align		4
.L_14:
        /*0038*/ 	.byte	0x04, 0x17
        /*003a*/ 	.short	(.L_16 - .L_15)
.L_15:
        /*003c*/ 	.word	0x00000000
        /*0040*/ 	.short	0x0000
        /*0042*/ 	.short	0x0000
        /*0044*/ 	.byte	0x00, 0xf0, 0x21, 0x00


	//----- nvinfo : EIATTR_SPARSE_MMA_MASK
	.align		4
.L_16:
        /*0048*/ 	.byte	0x03, 0x50
        /*004a*/ 	.short	0x0000


	//----- nvinfo : EIATTR_MAXREG_COUNT
	.align		4
        /*004c*/ 	.byte	0x03, 0x1b
        /*004e*/ 	.short	0x00ff


	//----- nvinfo : EIATTR_MERCURY_ISA_VERSION
	.align		4
        /*0050*/ 	.byte	0x03, 0x5f
        /*0052*/ 	.short	0x0101


	//----- nvinfo : EIATTR_VRC_CTA_INIT_COUNT
	.align		4
        /*0054*/ 	.byte	0x02, 0x4a
	.zero		1
	.zero		1


	//----- nvinfo : EIATTR_EXIT_INSTR_OFFSETS
	.align		4
        /*0058*/ 	.byte	0x04, 0x1c
        /*005a*/ 	.short	(.L_18 - .L_17)


	//   ....[0]....
.L_17:
        /*005c*/ 	.word	0x00003b40


	//----- nvinfo : EIATTR_CBANK_PARAM_SIZE
	.align		4
.L_18:
        /*0060*/ 	.byte	0x03, 0x19
        /*0062*/ 	.short	0x0014


	//----- nvinfo : EIATTR_PARAM_CBANK
	.align		4
        /*0064*/ 	.byte	0x04, 0x0a
        /*0066*/ 	.short	(.L_20 - .L_19)
	.align		4
.L_19:
        /*0068*/ 	.word	index@(.nv.constant0.transformKernel)
        /*006c*/ 	.short	0x0380
        /*006e*/ 	.short	0x0014


	//----- nvinfo : EIATTR_SW_WAR
	.align		4
.L_20:
        /*0070*/ 	.byte	0x04, 0x36
        /*0072*/ 	.short	(.L_22 - .L_21)
.L_21:
        /*0074*/ 	.word	0x00000008


	//----- nvinfo : EIATTR_BINDLESS_TEXTURE_BANK
	.align		4
.L_22:
        /*0078*/ 	.byte	0x02, 0x15
	.zero		1
	.zero		1


	//----- nvinfo : EIATTR_BINDLESS_SURFACE_BANK
	.align		4
        /*007c*/ 	.byte	0x02, 0x16
	.zero		1
	.zero		1


//--------------------- .nv.callgraph             --------------------------
	.section	.nv.callgraph,"",@"SHT_CUDA_CALLGRAPH"
	.align	4
	.sectionentsize	8
	.align		4
        /*0000*/ 	.word	0x00000000
	.align		4
        /*0004*/ 	.word	0xffffffff
	.align		4
        /*0008*/ 	.word	0x00000000
	.align		4
        /*000c*/ 	.word	0xfffffffe
	.align		4
        /*0010*/ 	.word	0x00000000
	.align		4
        /*0014*/ 	.word	0xfffffffd
	.align		4
        /*0018*/ 	.word	0x00000000
	.align		4
        /*001c*/ 	.word	0xfffffffc


//--------------------- .nv.constant3             --------------------------
	.section	.nv.constant3,"a",@progbits
	.align	4
.nv.constant3:
	.type		__cudart_i2opi_f,@object
	.size		__cudart_i2opi_f,(.L_0 - __cudart_i2opi_f)
__cudart_i2opi_f:
        /*0000*/ 	.byte	0x41, 0x90, 0x43, 0x3c, 0x99, 0x95, 0x62, 0xdb, 0xc0, 0xdd, 0x34, 0xf5, 0xd1, 0x57, 0x27, 0xfc
        /*0010*/ 	.byte	0x29, 0x15, 0x44, 0x4e, 0x6e, 0x83, 0xf9, 0xa2
.L_0:


//--------------------- .nv.constant0.transformKernel --------------------------
	.section	.nv.constant0.transformKernel,"a",@progbits
	.sectionflags	@""
	.align	4
.nv.constant0.transformKernel:
	.zero		928
	.align		4
        /*03a0*/ 	.word	[20@lo(0x0)=tex]


//--------------------- .text.transformKernel     --------------------------
	.section	.text.transformKernel,"ax",@progbits
	.align	128
.text.transformKernel:
        .type           transformKernel,@function
        .size           transformKernel,(.L_x_29 - transformKernel)
        .other          transformKernel,@"STO_CUDA_ENTRY STV_DEFAULT"
transformKernel:
[----:B------:R-:W-:Y:S01]  /*0000*/  LDC R1, c[0x0][0x37c] ;  /* 0x0000df00ff017b82 */ /* 0x000fe20000000800 */
[----:B------:R-:W0:Y:S01]  /*0010*/  LDCU UR18, c[0x0][0x390] ;  /* 0x00007200ff1277ac */ /* 0x000e220008000800 */
[----:B------:R-:W-:Y:S01]  /*0020*/  UMOV UR4, URZ ;  /* 0x000000ff00047c82 */ /* 0x000fe20008000000 */
[----:B0-----:R-:W-:Y:S01]  /*0030*/  MOV R0, UR18 ;  /* 0x0000001200007c02 */ /* 0x001fe20008000f00 */
[----:B------:R-:W-:-:S03]  /*0040*/  IMAD.U32 R2, RZ, RZ, UR18 ;  /* 0x00000012ff027e24 */ /* 0x000fc6000f8e00ff */
[----:B------:R-:W-:-:S13]  /*0050*/  FSETP.NEU.FTZ.AND P2, PT, |R0|, +INF , PT ;  /* 0x7f8000000000780b */ /* 0x000fda0003f5d200 */
[----:B------:R-:W-:Y:S01]  /*0060*/  @!P2 FADD.FTZ R2, -R2, UR18 ;  /* 0x000000120202ae21 */ /* 0x000fe20008010100 */
[----:B------:R-:W-:Y:S06]  /*0070*/  @!P2 BRA `(.L_x_0) ;  /* 0x0000000c0080a947 */ /* 0x000fec0003800000 */
[----:B------:R-:W-:-:S04]  /*0080*/  MOV R0, UR18 ;  /* 0x0000001200007c02 */ /* 0x000fc80008000f00 */
[----:B------:R-:W-:-:S13]  /*0090*/  FSETP.GT.FTZ.AND P0, PT, |R0|, 48039, PT ;  /* 0x473ba7000000780b */ /* 0x000fda0003f14200 */
[----:B------:R-:W-:Y:S05]  /*00a0*/  @!P0 BRA `(.L_x_1) ;  /* 0x0000000c00188947 */ /* 0x000fea0003800000 */
[----:B------:R-:W0:Y:S01]  /*00b0*/  LDCU.128 UR12, c[0x3][URZ] ;  /* 0x00c00000ff0c77ac */ /* 0x000e220008000c00 */
[----:B------:R-:W-:Y:S01]  /*00c0*/  USHF.L.U32 UR5, UR18, 0x8, URZ ;  /* 0x0000000812057899 */ /* 0x000fe200080006ff */
[----:B------:R-:W-:-:S03]  /*00d0*/  UMOV UR6, URZ ;  /* 0x000000ff00067c82 */ /* 0x000fc60008000000 */
[----:B------:R-:W-:-:S04]  /*00e0*/  ULOP3.LUT UR10, UR5, 0x80000000, URZ, 0xfc, !UPT ;  /* 0x80000000050a7892 */ /* 0x000fc8000f8efcff */
[----:B0-----:R-:W-:-:S04]  /*00f0*/  UIMAD UR7, UR10, UR13, URZ ;  /* 0x0000000d0a0772a4 */ /* 0x001fc8000f8e02ff */
[----:B------:R-:W-:Y:S02]  /*0100*/  UIMAD.WIDE.U32 UR8, UR10, UR12, UR6 ;  /* 0x0000000c0a0872a5 */ /* 0x000fe4000f8e0006 */
[----:B------:R-:W-:Y:S02]  /*0110*/  UIMAD UR8, UR10, UR14, URZ ;  /* 0x0000000e0a0872a4 */ /* 0x000fe4000f8e02ff */
[----:B------:R-:W-:-:S03]  /*0120*/  UIMAD UR12, UR10, UR12, URZ ;  /* 0x0000000c0a0c72a4 */ /* 0x000fc6000f8e02ff */
[----:B------:R-:W-:Y:S02]  /*0130*/  UMOV UR5, UR9 ;  /* 0x0000000900057c82 */ /* 0x000fe40008000000 */
[----:B------:R-:W-:-:S04]  /*0140*/  UISETP.GT.U32.AND UP0, UPT, UR7, UR5, UPT ;  /* 0x000000050700728c */ /* 0x000fc8000bf04070 */
[----:B------:R-:W-:-:S04]  /*0150*/  USEL UR6, URZ, 0xffffffff, !UP0 ;  /* 0xffffffffff067887 */ /* 0x000fc8000c000000 */
[----:B------:R-:W-:-:S07]  /*0160*/  UIADD3 UR6, UPT, UPT, URZ, -UR6, URZ ;  /* 0x80000006ff067290 */ /* 0x000fce000fffe0ff */
[----:B------:R-:W-:Y:S01]  /*0170*/  UMOV UR7, UR6 ;  /* 0x0000000600077c82 */ /* 0x000fe20008000000 */
[----:B------:R-:W-:Y:S02]  /*0180*/  UMOV UR6, URZ ;  /* 0x000000ff00067c82 */ /* 0x000fe40008000000 */
[----:B------:R-:W-:-:S04]  /*0190*/  UIMAD.WIDE.U32 UR6, UR10, UR13, UR6 ;  /* 0x0000000d0a0672a5 */ /* 0x000fc8000f8e0006 */
[----:B------:R-:W-:-:S04]  /*01a0*/  UIADD3 UR16, UPT, UPT, UR7, UR8, URZ ;  /* 0x0000000807107290 */ /* 0x000fc8000fffe0ff */
[----:B------:R-:W-:Y:S02]  /*01b0*/  UISETP.GT.U32.AND UP0, UPT, UR8, UR16, UPT ;  /* 0x000000100800728c */ /* 0x000fe4000bf04070 */
[----:B------:R-:W-:Y:S02]  /*01c0*/  UIMAD UR8, UR10, UR15, URZ ;  /* 0x0000000f0a0872a4 */ /* 0x000fe4000f8e02ff */
[----:B------:R-:W-:-:S04]  /*01d0*/  USEL UR6, URZ, 0xffffffff, !UP0 ;  /* 0xffffffffff067887 */ /* 0x000fc8000c000000 */
[----:B------:R-:W-:-:S07]  /*01e0*/  UIADD3 UR6, UPT, UPT, URZ, -UR6, URZ ;  /* 0x80000006ff067290 */ /* 0x000fce000fffe0ff */
[----:B------:R-:W-:Y:S01]  /*01f0*/  UMOV UR7, UR6 ;  /* 0x0000000600077c82 */ /* 0x000fe20008000000 */
[----:B------:R-:W-:Y:S02]  /*0200*/  UMOV UR6, URZ ;  /* 0x000000ff00067c82 */ /* 0x000fe40008000000 */
[----:B------:R-:W-:-:S03]  /*0210*/  UIMAD.WIDE.U32 UR6, UR10, UR14, UR6 ;  /* 0x0000000e0a0672a5 */ /* 0x000fc6000f8e0006 */
[----:B------:R-:W-:Y:S01]  /*0220*/  UMOV UR14, UR16 ;  /* 0x00000010000e7c82 */ /* 0x000fe20008000000 */
[----:B------:R-:W-:-:S04]  /*0230*/  UIADD3 UR19, UPT, UPT, UR7, UR8, URZ ;  /* 0x0000000807137290 */ /* 0x000fc8000fffe0ff */
[----:B------:R-:W-:Y:S01]  /*0240*/  UISETP.GT.U32.AND UP0, UPT, UR8, UR19, UPT ;  /* 0x000000130800728c */ /* 0x000fe2000bf04070 */
[----:B------:R-:W0:Y:S03]  /*0250*/  LDCU.64 UR8, c[0x3][0x10] ;  /* 0x00c00200ff0877ac */ /* 0x000e260008000a00 */
[----:B------:R-:W-:-:S04]  /*0260*/  USEL UR6, URZ, 0xffffffff, !UP0 ;  /* 0xffffffffff067887 */ /* 0x000fc8000c000000 */
[----:B------:R-:W-:-:S07]  /*0270*/  UIADD3 UR6, UPT, UPT, URZ, -UR6, URZ ;  /* 0x80000006ff067290 */ /* 0x000fce000fffe0ff */
[----:B------:R-:W-:Y:S01]  /*0280*/  UMOV UR7, UR6 ;  /* 0x0000000600077c82 */ /* 0x000fe20008000000 */
[----:B------:R-:W-:Y:S02]  /*0290*/  UMOV UR6, URZ ;  /* 0x000000ff00067c82 */ /* 0x000fe40008000000 */
[----:B------:R-:W-:Y:S02]  /*02a0*/  UIMAD.WIDE.U32 UR6, UR10, UR15, UR6 ;  /* 0x0000000f0a0672a5 */ /* 0x000fe4000f8e0006 */
[----:B0-----:R-:W-:Y:S01]  /*02b0*/  UIMAD UR11, UR10, UR8, URZ ;  /* 0x000000080a0b72a4 */ /* 0x001fe2000f8e02ff */
[----:B------:R-:W-:-:S03]  /*02c0*/  UMOV UR15, UR19 ;  /* 0x00000013000f7c82 */ /* 0x000fc60008000000 */
[----:B------:R-:W-:-:S04]  /*02d0*/  UIADD3 UR20, UPT, UPT, UR7, UR11, URZ ;  /* 0x0000000b07147290 */ /* 0x000fc8000fffe0ff */
[----:B------:R-:W-:Y:S02]  /*02e0*/  UISETP.GT.U32.AND UP0, UPT, UR11, UR20, UPT ;  /* 0x000000140b00728c */ /* 0x000fe4000bf04070 */
[----:B------:R-:W-:Y:S02]  /*02f0*/  UIMAD UR11, UR10, UR9, URZ ;  /* 0x000000090a0b72a4 */ /* 0x000fe4000f8e02ff */
[----:B------:R-:W-:-:S04]  /*0300*/  USEL UR6, URZ, 0xffffffff, !UP0 ;  /* 0xffffffffff067887 */ /* 0x000fc8000c000000 */
[----:B------:R-:W-:-:S07]  /*0310*/  UIADD3 UR6, UPT, UPT, URZ, -UR6, URZ ;  /* 0x80000006ff067290 */ /* 0x000fce000fffe0ff */
[----:B------:R-:W-:Y:S01]  /*0320*/  UMOV UR7, UR6 ;  /* 0x0000000600077c82 */ /* 0x000fe20008000000 */
[----:B------:R-:W-:Y:S02]  /*0330*/  UMOV UR6, URZ ;  /* 0x000000ff00067c82 */ /* 0x000fe40008000000 */
[----:B------:R-:W-:Y:S02]  /*0340*/  UIMAD.WIDE.U32 UR6, UR10, UR8, UR6 ;  /* 0x000000080a0672a5 */ /* 0x000fe4000f8e0006 */
[----:B------:R-:W-:Y:S02]  /*0350*/  USHF.L.U32 UR8, UR18, 0x1, URZ ;  /* 0x0000000112087899 */ /* 0x000fe400080006ff */
[----:B------:R-:W-:Y:S02]  /*0360*/  UIADD3 UR17, UPT, UPT, UR11, UR7, URZ ;  /* 0x000000070b117290 */ /* 0x000fe4000fffe0ff */
[----:B------:R-:W-:Y:S02]  /*0370*/  ULEA.HI UR8, UR8, 0xffffff80, URZ, 0x8 ;  /* 0xffffff8008087891 */ /* 0x000fe4000f8f40ff */
[----:B------:R-:W-:-:S02]  /*0380*/  UISETP.GT.U32.AND UP0, UPT, UR11, UR17, UPT ;  /* 0x000000110b00728c */ /* 0x000fc4000bf04070 */
[----:B------:R-:W-:Y:S02]  /*0390*/  USHF.R.U32.HI UR7, URZ, 0x5, UR8 ;  /* 0x00000005ff077899 */ /* 0x000fe40008011608 */
[----:B------:R-:W-:Y:S02]  /*03a0*/  USEL UR6, URZ, 0xffffffff, !UP0 ;  /* 0xffffffffff067887 */ /* 0x000fe4000c000000 */
[----:B------:R-:W-:Y:S02]  /*03b0*/  UIADD3 UR7, UPT, UPT, -UR7, 0x4, URZ ;  /* 0x0000000407077890 */ /* 0x000fe4000fffe1ff */
[----:B------:R-:W-:Y:S02]  /*03c0*/  UIADD3 UR6, UPT, UPT, URZ, -UR6, URZ ;  /* 0x80000006ff067290 */ /* 0x000fe4000fffe0ff */
[----:B------:R-:W-:-:S04]  /*03d0*/  USHF.L.U32 UR11, UR7, 0x2, URZ ;  /* 0x00000002070b7899 */ /* 0x000fc800080006ff */
[----:B------:R-:W-:Y:S01]  /*03e0*/  UISETP.EQ.AND UP2, UPT, UR11, URZ, UPT ;  /* 0x000000ff0b00728c */ /* 0x000fe2000bf42270 */
[----:B------:R-:W-:Y:S01]  /*03f0*/  UMOV UR7, UR6 ;  /* 0x0000000600077c82 */ /* 0x000fe20008000000 */
[----:B------:R-:W-:Y:S01]  /*0400*/  UISETP.EQ.AND UP1, UPT, UR11, -0x8, UPT ;  /* 0xfffffff80b00788c */ /* 0x000fe2000bf22270 */
[----:B------:R-:W-:Y:S01]  /*0410*/  UMOV UR6, URZ ;  /* 0x000000ff00067c82 */ /* 0x000fe20008000000 */
[----:B------:R-:W-:Y:S02]  /*0420*/  UISETP.EQ.AND UP6, UPT, UR11, 0x4, UPT ;  /* 0x000000040b00788c */ /* 0x000fe4000bfc2270 */
[----:B------:R-:W-:Y:S02]  /*0430*/  UIMAD.WIDE.U32 UR6, UR10, UR9, UR6 ;  /* 0x000000090a0672a5 */ /* 0x000fe4000f8e0006 */
[----:B------:R-:W-:Y:S02]  /*0440*/  UP2UR UR9, UPR, URZ, 0x4 ;  /* 0x00000004ff097883 */ /* 0x000fe40008000000 */
[----:B------:R-:W-:-:S02]  /*0450*/  UP2UR UR9, UPR, URZ, 0x40 ;  /* 0x00000040ff097883 */ /* 0x000fc40008000000 */
[----:B------:R-:W-:Y:S02]  /*0460*/  UISETP.EQ.AND UP5, UPT, UR11, 0x8, UPT ;  /* 0x000000080b00788c */ /* 0x000fe4000bfa2270 */
[----:B------:R-:W-:Y:S02]  /*0470*/  UISETP.EQ.AND UP4, UPT, UR11, 0xc, UPT ;  /* 0x0000000c0b00788c */ /* 0x000fe4000bf82270 */
[----:B------:R-:W-:Y:S02]  /*0480*/  UISETP.EQ.AND UP0, UPT, UR11, -0x4, UPT ;  /* 0xfffffffc0b00788c */ /* 0x000fe4000bf02270 */
[----:B------:R-:W-:Y:S01]  /*0490*/  UISETP.EQ.AND UP3, UPT, UR11, 0x10, UPT ;  /* 0x000000100b00788c */ /* 0x000fe2000bf62270 */
[----:B------:R-:W-:Y:S01]  /*04a0*/  @UP1 UMOV UR9, UR12 ;  /* 0x0000000c00091c82 */ /* 0x000fe20008000000 */
[----:B------:R-:W-:Y:S02]  /*04b0*/  UISETP.EQ.AND UP1, UPT, UR11, URZ, UPT ;  /* 0x000000ff0b00728c */ /* 0x000fe4000bf22270 */
[----:B------:R-:W-:-:S02]  /*04c0*/  UP2UR UR10, UPR, URZ, 0x20 ;  /* 0x00000020ff0a7883 */ /* 0x000fc40008000000 */
[----:B------:R-:W-:Y:S02]  /*04d0*/  UP2UR UR10, UPR, URZ, 0x10 ;  /* 0x00000010ff0a7883 */ /* 0x000fe40008000000 */
[----:B------:R-:W-:Y:S02]  /*04e0*/  UP2UR UR10, UPR, URZ, 0x8 ;  /* 0x00000008ff0a7883 */ /* 0x000fe40008000000 */
[----:B------:R-:W-:Y:S01]  /*04f0*/  UISETP.EQ.AND UP2, UPT, UR11, 0x14, UPT ;  /* 0x000000140b00788c */ /* 0x000fe2000bf42270 */
[----:B------:R-:W-:Y:S02]  /*0500*/  @UP0 UMOV UR9, UR5 ;  /* 0x0000000500090c82 */ /* 0x000fe40008000000 */
[----:B------:R-:W-:Y:S01]  /*0510*/  @UP1 UMOV UR9, UR16 ;  /* 0x0000001000091c82 */ /* 0x000fe20008000000 */
[----:B------:R-:W-:Y:S01]  /*0520*/  @UP6 UMOV UR9, UR19 ;  /* 0x0000001300096c82 */ /* 0x000fe20008000000 */
[----:B------:R-:W-:Y:S01]  /*0530*/  @UP0 UMOV UR10, UR12 ;  /* 0x0000000c000a0c82 */ /* 0x000fe20008000000 */
[----:B------:R-:W-:Y:S01]  /*0540*/  @UP1 UMOV UR10, UR5 ;  /* 0x00000005000a1c82 */ /* 0x000fe20008000000 */
[----:B------:R-:W-:Y:S01]  /*0550*/  @UP6 UMOV UR10, UR16 ;  /* 0x00000010000a6c82 */ /* 0x000fe20008000000 */
[----:B------:R-:W-:Y:S01]  /*0560*/  @UP5 UMOV UR10, UR19 ;  /* 0x00000013000a5c82 */ /* 0x000fe20008000000 */
[----:B------:R-:W-:Y:S01]  /*0570*/  @UP5 UMOV UR9, UR20 ;  /* 0x0000001400095c82 */ /* 0x000fe20008000000 */
[----:B------:R-:W-:Y:S01]  /*0580*/  UMOV UR19, UR7 ;  /* 0x0000000700137c82 */ /* 0x000fe20008000000 */
[----:B------:R-:W-:Y:S01]  /*0590*/  @UP4 UMOV UR10, UR20 ;  /* 0x00000014000a4c82 */ /* 0x000fe20008000000 */
[----:B------:R-:W-:Y:S01]  /*05a0*/  @UP4 UMOV UR9, UR17 ;  /* 0x0000001100094c82 */ /* 0x000fe20008000000 */
[----:B------:R-:W-:Y:S01]  /*05b0*/  UISETP.EQ.AND UP0, UPT, UR11, 0x18, UPT ;  /* 0x000000180b00788c */ /* 0x000fe2000bf02270 */
[----:B------:R-:W-:Y:S01]  /*05c0*/  @UP3 UMOV UR10, UR17 ;  /* 0x00000011000a3c82 */ /* 0x000fe20008000000 */
[----:B------:R-:W-:Y:S01]  /*05d0*/  @UP3 UMOV UR9, UR19 ;  /* 0x0000001300093c82 */ /* 0x000fe20008000000 */
[----:B------:R-:W-:Y:S01]  /*05e0*/  UP2UR UR13, UPR, URZ, 0x4 ;  /* 0x00000004ff0d7883 */ /* 0x000fe20008000000 */
[----:B------:R-:W-:Y:S01]  /*05f0*/  @UP2 UMOV UR10, UR19 ;  /* 0x00000013000a2c82 */ /* 0x000fe20008000000 */
[----:B------:R-:W-:Y:S01]  /*0600*/  @UP2 UMOV UR9, UR4 ;  /* 0x0000000400092c82 */ /* 0x000fe20008000000 */
[----:B------:R-:W-:-:S02]  /*0610*/  UISETP.EQ.AND UP1, UPT, UR11, 0x1c, UPT ;  /* 0x0000001c0b00788c */ /* 0x000fc4000bf22270 */
[----:B------:R-:W-:Y:S02]  /*0620*/  UISETP.EQ.AND UP2, UPT, UR11, 0x20, UPT ;  /* 0x000000200b00788c */ /* 0x000fe4000bf42270 */
[----:B------:R-:W-:Y:S02]  /*0630*/  UISETP.EQ.AND UP3, UPT, UR11, 0x24, UPT ;  /* 0x000000240b00788c */ /* 0x000fe4000bf62270 */
[----:B------:R-:W-:Y:S02]  /*0640*/  UISETP.EQ.AND UP4, UPT, UR11, 0x28, UPT ;  /* 0x000000280b00788c */ /* 0x000fe4000bf82270 */
[----:B------:R-:W-:Y:S02]  /*0650*/  UISETP.EQ.AND UP5, UPT, UR11, 0x2c, UPT ;  /* 0x0000002c0b00788c */ /* 0x000fe4000bfa2270 */
[----:B------:R-:W-:Y:S01]  /*0660*/  UISETP.EQ.AND UP6, UPT, UR11, 0x30, UPT ;  /* 0x000000300b00788c */ /* 0x000fe2000bfc2270 */
[----:B------:R-:W-:Y:S01]  /*0670*/  @UP0 UMOV UR10, UR4 ;  /* 0x00000004000a0c82 */ /* 0x000fe20008000000 */
[----:B------:R-:W-:Y:S01]  /*0680*/  @UP1 UMOV UR10, UR4 ;  /* 0x00000004000a1c82 */ /* 0x000fe20008000000 */
[----:B------:R-:W-:-:S02]  /*0690*/  @UP2 UMOV UR10, UR4 ;  /* 0x00000004000a2c82 */ /* 0x000fc40008000000 */
[----:B------:R-:W-:Y:S01]  /*06a0*/  @UP3 UMOV UR10, UR4 ;  /* 0x00000004000a3c82 */ /* 0x000fe20008000000 */
[----:B------:R-:W-:Y:S01]  /*06b0*/  UMOV UR13, UR5 ;  /* 0x00000005000d7c82 */ /* 0x000fe20008000000 */
[----:B------:R-:W-:Y:S01]  /*06c0*/  @UP4 UMOV UR10, UR4 ;  /* 0x00000004000a4c82 */ /* 0x000fe20008000000 */
[----:B------:R-:W-:Y:S01]  /*06d0*/  UP2UR UR5, UPR, URZ, 0x40 ;  /* 0x00000040ff057883 */ /* 0x000fe20008000000 */
[----:B------:R-:W-:Y:S02]  /*06e0*/  @UP5 UMOV UR10, UR4 ;  /* 0x00000004000a5c82 */ /* 0x000fe40008000000 */
[----:B------:R-:W-:Y:S01]  /*06f0*/  @UP6 UMOV UR10, UR4 ;  /* 0x00000004000a6c82 */ /* 0x000fe20008000000 */
[----:B------:R-:W-:Y:S01]  /*0700*/  ULOP3.LUT UP6, UR8, UR8, 0x1f, URZ, 0xc0, !UPT ;  /* 0x0000001f08087892 */ /* 0x000fe2000f8cc0ff */
[----:B------:R-:W-:Y:S01]  /*0710*/  @UP0 UMOV UR9, UR4 ;  /* 0x0000000400090c82 */ /* 0x000fe20008000000 */
[----:B------:R-:W-:Y:S01]  /*0720*/  @UP1 UMOV UR9, UR4 ;  /* 0x0000000400091c82 */ /* 0x000fe20008000000 */
[----:B------:R-:W-:Y:S01]  /*0730*/  @UP2 UMOV UR9, UR4 ;  /* 0x0000000400092c82 */ /* 0x000fe20008000000 */
[----:B------:R-:W-:Y:S01]  /*0740*/  @UP3 UMOV UR9, UR4 ;  /* 0x0000000400093c82 */ /* 0x000fe20008000000 */
[----:B------:R-:W-:Y:S01]  /*0750*/  @UP4 UMOV UR9, UR4 ;  /* 0x0000000400094c82 */ /* 0x000fe20008000000 */
[----:B------:R-:W-:Y:S01]  /*0760*/  UMOV UR16, UR20 ;  /* 0x0000001400107c82 */ /* 0x000fe20008000000 */
[----:B------:R-:W-:-:S02]  /*0770*/  @UP5 UMOV UR9, UR4 ;  /* 0x0000000400095c82 */ /* 0x000fc40008000000 */
[----:B------:R-:W-:Y:S05]  /*0780*/  BRA.U !UP6, `(.L_x_2) ;  /* 0x000000010e8c7547 */ /* 0x000fea000b800000 */
[----:B------:R-:W-:Y:S02]  /*0790*/  UP2UR UR5, UPR, URZ, 0x8 ;  /* 0x00000008ff057883 */ /* 0x000fe40008000000 */
[----:B------:R-:W-:Y:S02]  /*07a0*/  UISETP.EQ.AND UP3, UPT, UR11, URZ, UPT ;  /* 0x000000ff0b00728c */ /* 0x000fe4000bf62270 */
[----:B------:R-:W-:Y:S02]  /*07b0*/  UISETP.EQ.AND UP6, UPT, UR11, 0x4, UPT ;  /* 0x000000040b00788c */ /* 0x000fe4000bfc2270 */
[----:B------:R-:W-:Y:S02]  /*07c0*/  UP2UR UR6, UPR, URZ, 0x10 ;  /* 0x00000010ff067883 */ /* 0x000fe40008000000 */
[----:B------:R-:W-:Y:S02]  /*07d0*/  UP2UR UR20, UPR, URZ, 0x20 ;  /* 0x00000020ff147883 */ /* 0x000fe40008000000 */
[----:B------:R-:W-:-:S02]  /*07e0*/  UISETP.EQ.AND UP4, UPT, UR11, 0xc, UPT ;  /* 0x0000000c0b00788c */ /* 0x000fc4000bf82270 */
[----:B------:R-:W-:Y:S01]  /*07f0*/  UISETP.EQ.AND UP5, UPT, UR11, 0x10, UPT ;  /* 0x000000100b00788c */ /* 0x000fe2000bfa2270 */
[----:B------:R-:W-:Y:S01]  /*0800*/  @UP3 UMOV UR7, UR12 ;  /* 0x0000000c00073c82 */ /* 0x000fe20008000000 */
[----:B------:R-:W-:Y:S01]  /*0810*/  UISETP.EQ.AND UP3, UPT, UR11, 0x8, UPT ;  /* 0x000000080b00788c */ /* 0x000fe2000bf62270 */
[----:B------:R-:W-:Y:S01]  /*0820*/  @UP6 UMOV UR7, UR13 ;  /* 0x0000000d00076c82 */ /* 0x000fe20008000000 */
[----:B------:R-:W-:-:S09]  /*0830*/  UISETP.EQ.AND UP6, UPT, UR11, 0x14, UPT ;  /* 0x000000140b00788c */ /* 0x000fd2000bfc2270 */
[----:B------:R-:W-:Y:S01]  /*0840*/  @UP3 UMOV UR7, UR14 ;  /* 0x0000000e00073c82 */ /* 0x000fe20008000000 */
[----:B------:R-:W-:Y:S01]  /*0850*/  UISETP.NE.AND UP3, UPT, UR5, URZ, UPT ;  /* 0x000000ff0500728c */ /* 0x000fe2000bf65270 */
[----:B------:R-:W-:Y:S01]  /*0860*/  @UP4 UMOV UR7, UR15 ;  /* 0x0000000f00074c82 */ /* 0x000fe20008000000 */
[----:B------:R-:W-:Y:S01]  /*0870*/  UISETP.NE.AND UP4, UPT, UR6, URZ, UPT ;  /* 0x000000ff0600728c */ /* 0x000fe2000bf85270 */
[----:B------:R-:W-:Y:S01]  /*0880*/  @UP5 UMOV UR7, UR16 ;  /* 0x0000001000075c82 */ /* 0x000fe20008000000 */
[----:B------:R-:W-:Y:S01]  /*0890*/  UISETP.NE.AND UP5, UPT, UR20, URZ, UPT ;  /* 0x000000ff1400728c */ /* 0x000fe2000bfa5270 */
[----:B------:R-:W-:Y:S01]  /*08a0*/  @UP6 UMOV UR7, UR17 ;  /* 0x0000001100076c82 */ /* 0x000fe20008000000 */
[----:B------:R-:W-:Y:S01]  /*08b0*/  @UP0 UMOV UR7, UR19 ;  /* 0x0000001300070c82 */ /* 0x000fe20008000000 */
[----:B------:R-:W-:Y:S02]  /*08c0*/  UISETP.EQ.AND UP6, UPT, UR11, 0x30, UPT ;  /* 0x000000300b00788c */ /* 0x000fe4000bfc2270 */
[----:B------:R-:W-:Y:S01]  /*08d0*/  UISETP.EQ.AND UP0, UPT, UR11, 0x34, UPT ;  /* 0x000000340b00788c */ /* 0x000fe2000bf02270 */
[----:B------:R-:W-:Y:S01]  /*08e0*/  @UP1 UMOV UR7, UR4 ;  /* 0x0000000400071c82 */ /* 0x000fe20008000000 */
[----:B------:R-:W-:Y:S01]  /*08f0*/  @UP2 UMOV UR7, UR4 ;  /* 0x0000000400072c82 */ /* 0x000fe20008000000 */
[----:B------:R-:W-:Y:S01]  /*0900*/  @UP3 UMOV UR7, UR4 ;  /* 0x0000000400073c82 */ /* 0x000fe20008000000 */
[----:B------:R-:W-:Y:S01]  /*0910*/  UIADD3 UR5, UPT, UPT, -UR8, 0x20, URZ ;  /* 0x0000002008057890 */ /* 0x000fe2000fffe1ff */
[----:B------:R-:W-:Y:S01]  /*0920*/  @UP4 UMOV UR7, UR4 ;  /* 0x0000000400074c82 */ /* 0x000fe20008000000 */
[----:B------:R-:W-:Y:S01]  /*0930*/  @UP5 UMOV UR7, UR4 ;  /* 0x0000000400075c82 */ /* 0x000fe20008000000 */
[----:B------:R-:W-:-:S02]  /*0940*/  USHF.L.U32 UR6, UR9, UR8, URZ ;  /* 0x0000000809067299 */ /* 0x000fc400080006ff */
[----:B------:R-:W-:Y:S01]  /*0950*/  @UP6 UMOV UR7, UR4 ;  /* 0x0000000400076c82 */ /* 0x000fe20008000000 */
[----:B------:R-:W-:Y:S01]  /*0960*/  USHF.L.U32 UR8, UR10, UR8, URZ ;  /* 0x000000080a087299 */ /* 0x000fe200080006ff */
[----:B------:R-:W-:Y:S01]  /*0970*/  @UP0 UMOV UR7, UR4 ;  /* 0x0000000400070c82 */ /* 0x000fe20008000000 */
[----:B------:R-:W-:Y:S02]  /*0980*/  USHF.R.U32.HI UR10, URZ, UR5, UR10 ;  /* 0x00000005ff0a7299 */ /* 0x000fe4000801160a */
[----:B------:R-:W-:Y:S02]  /*0990*/  USHF.R.U32.HI UR5, URZ, UR5, UR7 ;  /* 0x00000005ff057299 */ /* 0x000fe40008011607 */
[----:B------:R-:W-:Y:S02]  /*09a0*/  UIADD3 UR9, UPT, UPT, UR10, UR6, URZ ;  /* 0x000000060a097290 */ /* 0x000fe4000fffe0ff */
[----:B------:R-:W-:-:S12]  /*09b0*/  UIADD3 UR10, UPT, UPT, UR5, UR8, URZ ;  /* 0x00000008050a7290 */ /* 0x000fd8000fffe0ff */
.L_x_2:
[----:B------:R-:W-:Y:S02]  /*09c0*/  USHF.L.U32 UR11, UR10, 0x2, URZ ;  /* 0x000000020a0b7899 */ /* 0x000fe400080006ff */
[----:B------:R-:W-:Y:S02]  /*09d0*/  USHF.L.U32.HI UR7, UR10, 0x2, UR9 ;  /* 0x000000020a077899 */ /* 0x000fe40008010609 */
[----:B------:R-:W-:-:S11]  /*09e0*/  UISETP.NE.U32.AND UP0, UPT, UR11, URZ, UPT ;  /* 0x000000ff0b00728c */ /* 0x000fd6000bf05070 */
[----:B------:R-:W-:Y:S02]  /*09f0*/  @UP0 UIADD3 UR5, UPT, UPT, UR7, 0x1, URZ ;  /* 0x0000000107050890 */ /* 0x000fe4000fffe0ff */
[----:B------:R-:W-:Y:S02]  /*0a00*/  @!UP0 UISETP.GT.U32.AND UP2, UPT, UR7, -0x80000000, UPT ;  /* 0x800000000700888c */ /* 0x000fe4000bf44070 */
[----:B------:R-:W-:Y:S02]  /*0a10*/  @UP0 UISETP.GT.U32.AND UP1, UPT, UR5, -0x80000000, UPT ;  /* 0x800000000500088c */ /* 0x000fe4000bf24070 */
[----:B------:R-:W-:Y:S02]  /*0a20*/  @!UP0 USEL UR8, URZ, 0xffffffff, !UP2 ;  /* 0xffffffffff088887 */ /* 0x000fe4000d000000 */
[----:B------:R-:W-:-:S04]  /*0a30*/  @UP0 USEL UR5, URZ, 0xffffffff, !UP1 ;  /* 0xffffffffff050887 */ /* 0x000fc8000c800000 */
[----:B------:R-:W-:Y:S02]  /*0a40*/  @UP0 UIADD3 UR6, UPT, UPT, -UR5, URZ, URZ ;  /* 0x000000ff05060290 */ /* 0x000fe4000fffe1ff */
[----:B------:R-:W-:Y:S02]  /*0a50*/  @!UP0 UIADD3 UR6, UPT, UPT, -UR8, URZ, URZ ;  /* 0x000000ff08068290 */ /* 0x000fe4000fffe1ff */
[----:B------:R-:W-:Y:S02]  /*0a60*/  ULOP3.LUT UR5, UR18, 0x80000000, URZ, 0xc0, !UPT ;  /* 0x8000000012057892 */ /* 0x000fe4000f8ec0ff */
[----:B------:R-:W-:Y:S02]  /*0a70*/  UISETP.NE.U32.AND UP1, UPT, UR6, URZ, UPT ;  /* 0x000000ff0600728c */ /* 0x000fe4000bf25070 */
[----:B------:R-:W-:Y:S02]  /*0a80*/  UISETP.NE.U32.AND UP0, UPT, UR5, URZ, UPT ;  /* 0x000000ff0500728c */ /* 0x000fe4000bf05070 */
[----:B------:R-:W-:-:S07]  /*0a90*/  ULEA.HI UR6, UR9, UR6, URZ, 0x2 ;  /* 0x0000000609067291 */ /* 0x000fce000f8f10ff */
[----:B------:R-:W-:Y:S02]  /*0aa0*/  @UP1 UIADD3 UR11, UPT, UPT, -UR11, URZ, URZ ;  /* 0x000000ff0b0b1290 */ /* 0x000fe4000fffe1ff */
[----:B------:R-:W-:Y:S02]  /*0ab0*/  @UP1 ULOP3.LUT UR10, URZ, UR7, URZ, 0x33, !UPT ;  /* 0x00000007ff0a1292 */ /* 0x000fe4000f8e33ff */
[----:B------:R-:W-:Y:S02]  /*0ac0*/  @UP1 UISETP.EQ.U32.AND UP2, UPT, UR11, URZ, UPT ;  /* 0x000000ff0b00128c */ /* 0x000fe4000bf42070 */
[----:B------:R-:W-:Y:S02]  /*0ad0*/  @UP0 UIADD3 UR6, UPT, UPT, -UR6, URZ, URZ ;  /* 0x000000ff06060290 */ /* 0x000fe4000fffe1ff */
[----:B------:R-:W-:Y:S02]  /*0ae0*/  @UP1 USEL UR8, URZ, 0xffffffff, !UP2 ;  /* 0xffffffffff081887 */ /* 0x000fe4000d000000 */
[----:B------:R-:W-:-:S02]  /*0af0*/  @UP1 ULOP3.LUT UR5, UR18, 0x80000000, URZ, 0xc, !UPT ;  /* 0x8000000012051892 */ /* 0x000fc4000f8e0cff */
[----:B------:R-:W-:Y:S01]  /*0b00*/  @UP1 UIADD3 UR7, UPT, UPT, -UR8, UR10, URZ ;  /* 0x0000000a08071290 */ /* 0x000fe2000fffe1ff */
[----:B------:R-:W-:-:S03]  /*0b10*/  IMAD.U32 R0, RZ, RZ, UR6 ;  /* 0x00000006ff007e24 */ /* 0x000fc6000f8e00ff */
[----:B------:R-:W-:-:S09]  /*0b20*/  UISETP.GT.AND UP0, UPT, UR7, URZ, UPT ;  /* 0x000000ff0700728c */ /* 0x000fd2000bf04270 */
[----:B------:R-:W-:Y:S05]  /*0b30*/  BRA.U !UP0, `(.L_x_3) ;  /* 0x00000001081c7547 */ /* 0x000fea000b800000 */
[----:B------:R-:W-:-:S07]  /*0b40*/  HFMA2 R6, -RZ, RZ, 0, 0 ;  /* 0x00000000ff067431 */ /* 0x000fce00000001ff */
.L_x_4:
[----:B------:R-:W-:Y:S01]  /*0b50*/  USHF.L.U32.HI UR7, UR11, 0x1, UR7 ;  /* 0x000000010b077899 */ /* 0x000fe20008010607 */
[----:B------:R-:W-:Y:S01]  /*0b60*/  VIADD R6, R6, 0xffffffff ;  /* 0xffffffff06067836 */ /* 0x000fe20000000000 */
[----:B------:R-:W-:Y:S02]  /*0b70*/  USHF.L.U32 UR11, UR11, 0x1, URZ ;  /* 0x000000010b0b7899 */ /* 0x000fe400080006ff */
[----:B------:R-:W-:-:S09]  /*0b80*/  UISETP.GT.AND UP0, UPT, UR7, URZ, UPT ;  /* 0x000000ff0700728c */ /* 0x000fd2000bf04270 */
[----:B------:R-:W-:Y:S05]  /*0b90*/  BRA.U UP0, `(.L_x_4) ;  /* 0xfffffffd00ec7547 */ /* 0x000fea000b83ffff */
[----:B------:R-:W-:Y:S05]  /*0ba0*/  BRA `(.L_x_5) ;  /* 0x0000000000047947 */ /* 0x000fea0003800000 */
.L_x_3:
[----:B------:R-:W-:-:S07]  /*0bb0*/  MOV R6, RZ ;  /* 0x000000ff00067202 */ /* 0x000fce0000000f00 */
.L_x_5:
[----:B------:R-:W-:-:S06]  /*0bc0*/  UIMAD.WIDE.U32 UR6, UR7, -0x36f0255e, URZ ;  /* 0xc90fdaa2070678a5 */ /* 0x000fcc000f8e00ff */
[----:B------:R-:W-:Y:S01]  /*0bd0*/  ISETP.LT.AND P0, PT, RZ, UR7, PT ;  /* 0x00000007ff007c0c */ /* 0x000fe2000bf01270 */
[----:B------:R-:W-:Y:S01]  /*0be0*/  IMAD.U32 R2, RZ, RZ, UR6 ;  /* 0x00000006ff027e24 */ /* 0x000fe2000f8e00ff */
[----:B------:R-:W-:Y:S01]  /*0bf0*/  MOV R5, UR7 ;  /* 0x0000000700057c02 */ /* 0x000fe20008000f00 */
[----:B------:R-:W-:Y:S01]  /*0c00*/  IMAD.U32 R4, RZ, RZ, UR6 ;  /* 0x00000006ff047e24 */ /* 0x000fe2000f8e00ff */
[----:B------:R-:W-:-:S09]  /*0c10*/  MOV R3, UR7 ;  /* 0x0000000700037c02 */ /* 0x000fd20008000f00 */
[C---:B------:R-:W-:Y:S01]  /*0c20*/  @P0 SHF.L.U32.HI R5, R2.reuse, 0x1, R5 ;  /* 0x0000000102050819 */ /* 0x040fe20000010605 */
[----:B------:R-:W-:Y:S01]  /*0c30*/  @P0 IMAD.SHL.U32 R2, R2, 0x2, RZ ;  /* 0x0000000202020824 */ /* 0x000fe200078e00ff */
[----:B------:R-:W-:-:S04]  /*0c40*/  @P0 IADD3 R6, PT, PT, R6, -0x1, RZ ;  /* 0xffffffff06060810 */ /* 0x000fc80007ffe0ff */
[----:B------:R-:W-:Y:S01]  /*0c50*/  ISETP.NE.U32.AND P1, PT, R2, RZ, PT ;  /* 0x000000ff0200720c */ /* 0x000fe20003f25070 */
[----:B------:R-:W-:-:S03]  /*0c60*/  VIADD R6, R6, 0x7e ;  /* 0x0000007e06067836 */ /* 0x000fc60000000000 */
[----:B------:R-:W-:Y:S02]  /*0c70*/  SEL R2, RZ, 0xffffffff, !P1 ;  /* 0xffffffffff027807 */ /* 0x000fe40004800000 */
[----:B------:R-:W-:Y:S02]  /*0c80*/  SHF.L.U32 R3, R6, 0x17, RZ ;  /* 0x0000001706037819 */ /* 0x000fe400000006ff */
[----:B------:R-:W-:-:S04]  /*0c90*/  IADD3 R2, PT, PT, -R2, R5, RZ ;  /* 0x0000000502027210 */ /* 0x000fc80007ffe1ff */
[C---:B------:R-:W-:Y:S02]  /*0ca0*/  SHF.L.U32 R4, R2.reuse, 0x18, RZ ;  /* 0x0000001802047819 */ /* 0x040fe400000006ff */
[----:B------:R-:W-:Y:S02]  /*0cb0*/  LEA.HI R3, R2, R3, RZ, 0x18 ;  /* 0x0000000302037211 */ /* 0x000fe400078fc0ff */
[----:B------:R-:W-:-:S04]  /*0cc0*/  ISETP.LT.AND P0, PT, R4, RZ, PT ;  /* 0x000000ff0400720c */ /* 0x000fc80003f01270 */
[----:B------:R-:W-:-:S05]  /*0cd0*/  SEL R2, RZ, 0xffffffff, !P0 ;  /* 0xffffffffff027807 */ /* 0x000fca0004000000 */
[----:B------:R-:W-:-:S05]  /*0ce0*/  IMAD.IADD R2, R3, 0x1, -R2 ;  /* 0x0000000103027824 */ /* 0x000fca00078e0a02 */
[----:B------:R-:W-:Y:S01]  /*0cf0*/  LOP3.LUT R3, R2, UR5, RZ, 0xfc, !PT ;  /* 0x0000000502037c12 */ /* 0x000fe2000f8efcff */
[----:B------:R-:W-:Y:S06]  /*0d00*/  BRA `(.L_x_6) ;  /* 0x0000000000247947 */ /* 0x000fec0003800000 */
.L_x_1:
[----:B------:R-:W-:Y:S01]  /*0d10*/  MOV R0, UR18 ;  /* 0x0000001200007c02 */ /* 0x000fe20008000f00 */
[----:B------:R-:W-:-:S04]  /*0d20*/  HFMA2 R2, -RZ, RZ, 1.9462890625, 0 ;  /* 0x3fc90000ff027431 */ /* 0x000fc800000001ff */
[----:B------:R-:W-:-:S06]  /*0d30*/  FMUL.FTZ R0, R0, 0.63661974668502807617 ;  /* 0x3f22f98300007820 */ /* 0x000fcc0000410000 */
[----:B------:R-:W0:Y:S02]  /*0d40*/  F2I.FTZ.NTZ R0, R0 ;  /* 0x0000000000007305 */ /* 0x000e240000213100 */
[----:B0-----:R-:W-:-:S05]  /*0d50*/  I2FP.F32.S32 R3, R0 ;  /* 0x0000000000037245 */ /* 0x001fca0000201400 */
[----:B------:R-:W-:-:S04]  /*0d60*/  FFMA.FTZ R2, R3, -R2, UR18 ;  /* 0x0000001203027e23 */ /* 0x000fc80008010802 */
[----:B------:R-:W-:-:S04]  /*0d70*/  FFMA.FTZ R2, R3, -0.00048351287841796875, R2 ;  /* 0xb9fd800003027823 */ /* 0x000fc80000010002 */
[----:B------:R-:W-:-:S04]  /*0d80*/  FFMA.FTZ R2, R3, -3.1385570764541625977e-07, R2 ;  /* 0xb4a8800003027823 */ /* 0x000fc80000010002 */
[----:B------:R-:W-:-:S07]  /*0d90*/  FFMA.FTZ R3, R3, -6.0771006282767103812e-11, R2 ;  /* 0xae85a30903037823 */ /* 0x000fce0000010002 */
.L_x_6:
[----:B------:R-:W-:Y:S02]  /*0da0*/  VIADD R0, R0, 0x1 ;  /* 0x0000000100007836 */ /* 0x000fe40000000000 */
[----:B------:R-:W-:-:S03]  /*0db0*/  FMUL.FTZ R5, R3, R3 ;  /* 0x0000000303057220 */ /* 0x000fc60000410000 */
[----:B------:R-:W-:-:S13]  /*0dc0*/  R2P PR, R0, 0x3 ;  /* 0x0000000300007804 */ /* 0x000fda0000000000 */
[----:B------:R-:W-:Y:S02]  /*0dd0*/  @P0 MOV R0, 0x37ccf5ce ;  /* 0x37ccf5ce00000802 */ /* 0x000fe40000000f00 */
[----:B------:R-:W-:-:S03]  /*0de0*/  @!P0 MOV R2, 0x394ca1f9 ;  /* 0x394ca1f900028802 */ /* 0x000fc60000000f00 */
[C---:B------:R-:W-:Y:S02]  /*0df0*/  @P0 FFMA.FTZ R0, R5.reuse, R0, -0.0013887316454201936722 ;  /* 0xbab6061a05000423 */ /* 0x040fe40000010000 */
[C---:B------:R-:W-:Y:S02]  /*0e00*/  @!P0 FFMA.FTZ R2, R5.reuse, -R2, 0.0083321612328290939331 ;  /* 0x3c08839e05028423 */ /* 0x040fe40000010802 */
[C---:B------:R-:W-:Y:S02]  /*0e10*/  @P0 FFMA.FTZ R0, R5.reuse, R0, 0.041666645556688308716 ;  /* 0x3d2aaaa505000423 */ /* 0x040fe40000010000 */
[C---:B------:R-:W-:Y:S02]  /*0e20*/  @!P0 FFMA.FTZ R2, R5.reuse, R2, -0.16666655242443084717 ;  /* 0xbe2aaaa305028423 */ /* 0x040fe40000010002 */
[C---:B------:R-:W-:Y:S02]  /*0e30*/  @P0 FFMA.FTZ R0, R5.reuse, R0, -0.5 ;  /* 0xbf00000005000423 */ /* 0x040fe40000010000 */
[----:B------:R-:W-:-:S02]  /*0e40*/  @!P0 FMUL.FTZ R4, R5, R2 ;  /* 0x0000000205048220 */ /* 0x000fc40000410000 */
[----:B------:R-:W-:Y:S02]  /*0e50*/  @P0 FFMA.FTZ R2, R5, R0, 1 ;  /* 0x3f80000005020423 */ /* 0x000fe40000010000 */
[----:B------:R-:W-:-:S04]  /*0e60*/  @!P0 FFMA.FTZ R2, R4, R3, R3 ;  /* 0x0000000304028223 */ /* 0x000fc80000010003 */
[----:B------:R-:W-:-:S07]  /*0e70*/  @P1 FADD.FTZ R2, -R2, -RZ ;  /* 0x800000ff02021221 */ /* 0x000fce0000010100 */
.L_x_0:
[----:B------:R-:W-:Y:S02]  /*0e80*/  FSETP.NEU.FTZ.AND P0, PT, RZ, UR18, PT ;  /* 0x00000012ff007c0b */ /* 0x000fe4000bf1d000 */
[----:B------:R-:W-:Y:S02]  /*0e90*/  SEL R3, RZ, 0x1, P2 ;  /* 0x00000001ff037807 */ /* 0x000fe40001000000 */
[----:B------:R-:W-:-:S04]  /*0ea0*/  SEL R0, RZ, 0x1, P0 ;  /* 0x00000001ff007807 */ /* 0x000fc80000000000 */
[----:B------:R-:W-:-:S13]  /*0eb0*/  LOP3.LUT P0, R0, R0, RZ, R3, 0xfa, !PT ;  /* 0x000000ff00007212 */ /* 0x000fda000780fa03 */
[----:B------:R-:W-:Y:S01]  /*0ec0*/  @P0 FMUL.FTZ R6, RZ, UR18 ;  /* 0x00000012ff060c20 */ /* 0x000fe20008410000 */
[----:B------:R-:W-:Y:S06]  /*0ed0*/  @P0 BRA `(.L_x_7) ;  /* 0x0000000c00600947 */ /* 0x000fec0003800000 */
[----:B------:R-:W-:-:S05]  /*0ee0*/  IMAD.U32 R3, RZ, RZ, UR18 ;  /* 0x00000012ff037e24 */ /* 0x000fca000f8e00ff */
[----:B------:R-:W-:-:S13]  /*0ef0*/  FSETP.GT.FTZ.AND P0, PT, |R3|, 48039, PT ;  /* 0x473ba7000300780b */ /* 0x000fda0003f14200 */
[----:B------:R-:W-:Y:S05]  /*0f00*/  @!P0 BRA `(.L_x_8) ;  /* 0x0000000800fc8947 */ /* 0x000fea0003800000 */
[----:B------:R-:W0:Y:S01]  /*0f10*/  LDCU.128 UR8, c[0x3][URZ] ;  /* 0x00c00000ff0877ac */ /* 0x000e220008000c00 */
[----:B------:R-:W-:Y:S01]  /*0f20*/  USHF.L.U32 UR5, UR18, 0x8, URZ ;  /* 0x0000000812057899 */ /* 0x000fe200080006ff */
[----:B------:R-:W-:Y:S01]  /*0f30*/  UMOV UR6, URZ ;  /* 0x000000ff00067c82 */ /* 0x000fe20008000000 */
[----:B------:R-:W1:Y:S02]  /*0f40*/  LDCU.64 UR26, c[0x3][0x10] ;  /* 0x00c00200ff1a77ac */ /* 0x000e640008000a00 */
[----:B------:R-:W-:-:S04]  /*0f50*/  ULOP3.LUT UR5, UR5, 0x80000000, URZ, 0xfc, !UPT ;  /* 0x8000000005057892 */ /* 0x000fc8000f8efcff */
[----:B0-----:R-:W-:Y:S02]  /*0f60*/  UIMAD UR7, UR5, UR9, URZ ;  /* 0x00000009050772a4 */ /* 0x001fe4000f8e02ff */
[----:B------:R-:W-:Y:S02]  /*0f70*/  UIMAD UR24, UR5, UR8, URZ ;  /* 0x00000008051872a4 */ /* 0x000fe4000f8e02ff */
[----:B------:R-:W-:Y:S02]  /*0f80*/  UIMAD.WIDE.U32 UR20, UR5, UR8, UR6 ;  /* 0x00000008051472a5 */ /* 0x000fe4000f8e0006 */
[----:B-1----:R-:W-:Y:S02]  /*0f90*/  UIMAD UR8, UR5, UR27, URZ ;  /* 0x0000001b050872a4 */ /* 0x002fe4000f8e02ff */
[----:B------:R-:W-:-:S04]  /*0fa0*/  UISETP.GT.U32.AND UP0, UPT, UR7, UR21, UPT ;  /* 0x000000150700728c */ /* 0x000fc8000bf04070 */
[----:B------:R-:W-:-:S04]  /*0fb0*/  USEL UR6, URZ, 0xffffffff, !UP0 ;  /* 0xffffffffff067887 */ /* 0x000fc8000c000000 */
[----:B------:R-:W-:-:S07]  /*0fc0*/  UIADD3 UR6, UPT, UPT, URZ, -UR6, URZ ;  /* 0x80000006ff067290 */ /* 0x000fce000fffe0ff */
[----:B------:R-:W-:Y:S01]  /*0fd0*/  UMOV UR7, UR6 ;  /* 0x0000000600077c82 */ /* 0x000fe20008000000 */
[----:B------:R-:W-:Y:S02]  /*0fe0*/  UMOV UR6, URZ ;  /* 0x000000ff00067c82 */ /* 0x000fe40008000000 */
[----:B------:R-:W-:Y:S02]  /*0ff0*/  UIMAD.WIDE.U32 UR6, UR5, UR9, UR6 ;  /* 0x00000009050672a5 */ /* 0x000fe4000f8e0006 */
[----:B------:R-:W-:-:S04]  /*1000*/  UIMAD UR9, UR5, UR10, URZ ;  /* 0x0000000a050972a4 */ /* 0x000fc8000f8e02ff */
[----:B------:R-:W-:-:S04]  /*1010*/  UIADD3 UR20, UPT, UPT, UR7, UR9, URZ ;  /* 0x0000000907147290 */ /* 0x000fc8000fffe0ff */
[----:B------:R-:W-:Y:S02]  /*1020*/  UISETP.GT.U32.AND UP0, UPT, UR9, UR20, UPT ;  /* 0x000000140900728c */ /* 0x000fe4000bf04070 */
[----:B------:R-:W-:Y:S02]  /*1030*/  UIMAD UR9, UR5, UR11, URZ ;  /* 0x0000000b050972a4 */ /* 0x000fe4000f8e02ff */
        /* <DEDUP_REMOVED lines=18> */
[----:B------:R-:W-:Y:S01]  /*1160*/  USEL UR6, URZ, 0xffffffff, !UP0 ;  /* 0xffffffffff067887 */ /* 0x000fe2000c000000 */
[----:B------:R-:W-:-:S03]  /*1170*/  UMOV UR9, 0x1c ;  /* 0x0000001c00097882 */ /* 0x000fc60000000000 */
[----:B------:R-:W-:Y:S02]  /*1180*/  UIADD3 UR10, UPT, UPT, URZ, -UR6, URZ ;  /* 0x80000006ff0a7290 */ /* 0x000fe4000fffe0ff */
[----:B------:R-:W-:-:S04]  /*1190*/  UIADD3 UR6, UPT, UPT, -UR7, 0x4, URZ ;  /* 0x0000000407067890 */ /* 0x000fc8000fffe1ff */
[----:B------:R-:W-:Y:S01]  /*11a0*/  ULEA UR9, UR6, UR9, 0x2 ;  /* 0x0000000906097291 */ /* 0x000fe2000f8e10ff */
[----:B------:R-:W-:Y:S02]  /*11b0*/  UMOV UR7, UR10 ;  /* 0x0000000a00077c82 */ /* 0x000fe40008000000 */
[----:B------:R-:W-:Y:S01]  /*11c0*/  UMOV UR6, URZ ;  /* 0x000000ff00067c82 */ /* 0x000fe20008000000 */
[----:B------:R-:W-:Y:S02]  /*11d0*/  UISETP.EQ.AND UP1, UPT, UR9, -0x8, UPT ;  /* 0xfffffff80900788c */ /* 0x000fe4000bf22270 */
[----:B------:R-:W-:Y:S02]  /*11e0*/  UIMAD.WIDE.U32 UR6, UR5, UR26, UR6 ;  /* 0x0000001a050672a5 */ /* 0x000fe4000f8e0006 */
[----:B------:R-:W-:Y:S02]  /*11f0*/  UISETP.EQ.AND UP4, UPT, UR9, URZ, UPT ;  /* 0x000000ff0900728c */ /* 0x000fe4000bf82270 */
[----:B------:R-:W-:-:S02]  /*1200*/  UIADD3 UR25, UPT, UPT, UR8, UR7, URZ ;  /* 0x0000000708197290 */ /* 0x000fc4000fffe0ff */
[----:B------:R-:W-:Y:S02]  /*1210*/  UISETP.EQ.AND UP3, UPT, UR9, 0x4, UPT ;  /* 0x000000040900788c */ /* 0x000fe4000bf62270 */
[----:B------:R-:W-:Y:S02]  /*1220*/  UISETP.GT.U32.AND UP2, UPT, UR8, UR25, UPT ;  /* 0x000000190800728c */ /* 0x000fe4000bf44070 */
[----:B------:R-:W-:Y:S02]  /*1230*/  UP2UR UR6, UPR, URZ, 0x10 ;  /* 0x00000010ff067883 */ /* 0x000fe40008000000 */
[----:B------:R-:W-:Y:S02]  /*1240*/  UISETP.EQ.AND UP0, UPT, UR9, -0x4, UPT ;  /* 0xfffffffc0900788c */ /* 0x000fe4000bf02270 */
[----:B------:R-:W-:Y:S01]  /*1250*/  UP2UR UR6, UPR, URZ, 0x8 ;  /* 0x00000008ff067883 */ /* 0x000fe20008000000 */
[----:B------:R-:W-:Y:S01]  /*1260*/  @UP1 UMOV UR8, UR12 ;  /* 0x0000000c00081c82 */ /* 0x000fe20008000000 */
[----:B------:R-:W-:-:S02]  /*1270*/  USEL UR6, URZ, 0xffffffff, !UP2 ;  /* 0xffffffffff067887 */ /* 0x000fc4000d000000 */
[----:B------:R-:W-:Y:S02]  /*1280*/  UISETP.EQ.AND UP1, UPT, UR9, URZ, UPT ;  /* 0x000000ff0900728c */ /* 0x000fe4000bf22270 */
[----:B------:R-:W-:Y:S02]  /*1290*/  UISETP.EQ.AND UP2, UPT, UR9, 0x4, UPT ;  /* 0x000000040900788c */ /* 0x000fe4000bf42270 */
[----:B------:R-:W-:Y:S02]  /*12a0*/  UISETP.EQ.AND UP6, UPT, UR9, 0x8, UPT ;  /* 0x000000080900788c */ /* 0x000fe4000bfc2270 */
[----:B------:R-:W-:Y:S02]  /*12b0*/  UISETP.EQ.AND UP5, UPT, UR9, 0xc, UPT ;  /* 0x0000000c0900788c */ /* 0x000fe4000bfa2270 */
[----:B------:R-:W-:Y:S02]  /*12c0*/  UISETP.EQ.AND UP4, UPT, UR9, 0x10, UPT ;  /* 0x000000100900788c */ /* 0x000fe4000bf82270 */
[----:B------:R-:W-:Y:S01]  /*12d0*/  UISETP.EQ.AND UP3, UPT, UR9, 0x14, UPT ;  /* 0x000000140900788c */ /* 0x000fe2000bf62270 */
[----:B------:R-:W-:Y:S01]  /*12e0*/  @UP0 UMOV UR8, UR13 ;  /* 0x0000000d00080c82 */ /* 0x000fe20008000000 */
[----:B------:R-:W-:Y:S01]  /*12f0*/  @UP0 UMOV UR10, UR12 ;  /* 0x0000000c000a0c82 */ /* 0x000fe20008000000 */
[----:B------:R-:W-:Y:S01]  /*1300*/  UP2UR UR7, UPR, URZ, 0x40 ;  /* 0x00000040ff077883 */ /* 0x000fe20008000000 */
        /* <DEDUP_REMOVED lines=8> */
[----:B------:R-:W-:-:S02]  /*1390*/  UISETP.EQ.AND UP0, UPT, UR9, 0x18, UPT ;  /* 0x000000180900788c */ /* 0x000fc4000bf02270 */
[----:B------:R-:W-:Y:S01]  /*13a0*/  UP2UR UR7, UPR, URZ, 0x8 ;  /* 0x00000008ff077883 */ /* 0x000fe20008000000 */
[----:B------:R-:W-:Y:S01]  /*13b0*/  @UP5 UMOV UR10, UR16 ;  /* 0x00000010000a5c82 */ /* 0x000fe20008000000 */
[----:B------:R-:W-:Y:S01]  /*13c0*/  @UP5 UMOV UR8, UR17 ;  /* 0x0000001100085c82 */ /* 0x000fe20008000000 */
[----:B------:R-:W-:Y:S01]  /*13d0*/  UIADD3 UR6, UPT, UPT, URZ, -UR6, URZ ;  /* 0x80000006ff067290 */ /* 0x000fe2000fffe0ff */
[----:B------:R-:W-:Y:S01]  /*13e0*/  @UP4 UMOV UR10, UR17 ;  /* 0x00000011000a4c82 */ /* 0x000fe20008000000 */
[----:B------:R-:W-:Y:S01]  /*13f0*/  @UP4 UMOV UR8, UR19 ;  /* 0x0000001300084c82 */ /* 0x000fe20008000000 */
[----:B------:R-:W-:Y:S01]  /*1400*/  UISETP.EQ.AND UP1, UPT, UR9, 0x1c, UPT ;  /* 0x0000001c0900788c */ /* 0x000fe2000bf22270 */
[----:B------:R-:W-:Y:S01]  /*1410*/  @UP3 UMOV UR10, UR19 ;  /* 0x00000013000a3c82 */ /* 0x000fe20008000000 */
[----:B------:R-:W-:Y:S01]  /*1420*/  @UP3 UMOV UR8, UR24 ;  /* 0x0000001800083c82 */ /* 0x000fe20008000000 */
[----:B------:R-:W-:Y:S02]  /*1430*/  UISETP.EQ.AND UP2, UPT, UR9, 0x20, UPT ;  /* 0x000000200900788c */ /* 0x000fe4000bf42270 */
[----:B------:R-:W-:-:S02]  /*1440*/  UISETP.EQ.AND UP3, UPT, UR9, 0x24, UPT ;  /* 0x000000240900788c */ /* 0x000fc4000bf62270 */
[----:B------:R-:W-:Y:S02]  /*1450*/  UISETP.EQ.AND UP4, UPT, UR9, 0x28, UPT ;  /* 0x000000280900788c */ /* 0x000fe4000bf82270 */
[----:B------:R-:W-:Y:S02]  /*1460*/  UISETP.EQ.AND UP5, UPT, UR9, 0x2c, UPT ;  /* 0x0000002c0900788c */ /* 0x000fe4000bfa2270 */
[----:B------:R-:W-:Y:S01]  /*1470*/  UISETP.EQ.AND UP6, UPT, UR9, 0x30, UPT ;  /* 0x000000300900788c */ /* 0x000fe2000bfc2270 */
[----:B------:R-:W-:Y:S01]  /*1480*/  UMOV UR7, UR6 ;  /* 0x0000000600077c82 */ /* 0x000fe20008000000 */
[----:B------:R-:W-:Y:S01]  /*1490*/  UMOV UR6, URZ ;  /* 0x000000ff00067c82 */ /* 0x000fe20008000000 */
[----:B------:R-:W-:Y:S01]  /*14a0*/  @UP0 UMOV UR10, UR24 ;  /* 0x00000018000a0c82 */ /* 0x000fe20008000000 */
[----:B------:R-:W-:Y:S01]  /*14b0*/  UIMAD.WIDE.U32 UR26, UR5, UR27, UR6 ;  /* 0x0000001b051a72a5 */ /* 0x000fe2000f8e0006 */
[----:B------:R-:W-:Y:S01]  /*14c0*/  @UP1 UMOV UR10, UR21 ;  /* 0x00000015000a1c82 */ /* 0x000fe20008000000 */
[----:B------:R-:W-:Y:S01]  /*14d0*/  @UP2 UMOV UR10, UR20 ;  /* 0x00000014000a2c82 */ /* 0x000fe20008000000 */
[----:B------:R-:W-:Y:S01]  /*14e0*/  @UP3 UMOV UR10, UR22 ;  /* 0x00000016000a3c82 */ /* 0x000fe20008000000 */
[----:B------:R-:W-:Y:S01]  /*14f0*/  @UP4 UMOV UR10, UR23 ;  /* 0x00000017000a4c82 */ /* 0x000fe20008000000 */
[----:B------:R-:W-:Y:S01]  /*1500*/  @UP5 UMOV UR10, UR25 ;  /* 0x00000019000a5c82 */ /* 0x000fe20008000000 */
[----:B------:R-:W-:Y:S01]  /*1510*/  UP2UR UR5, UPR, URZ, 0x40 ;  /* 0x00000040ff057883 */ /* 0x000fe20008000000 */
[----:B------:R-:W-:Y:S01]  /*1520*/  @UP6 UMOV UR10, UR27 ;  /* 0x0000001b000a6c82 */ /* 0x000fe20008000000 */
[----:B------:R-:W-:Y:S01]  /*1530*/  ULOP3.LUT UP6, UR7, UR28, 0x1f, URZ, 0xc0, !UPT ;  /* 0x0000001f1c077892 */ /* 0x000fe2000f8cc0ff */
[----:B------:R-:W-:Y:S01]  /*1540*/  @UP0 UMOV UR8, UR21 ;  /* 0x0000001500080c82 */ /* 0x000fe20008000000 */
[----:B------:R-:W-:Y:S01]  /*1550*/  @UP1 UMOV UR8, UR20 ;  /* 0x0000001400081c82 */ /* 0x000fe20008000000 */
[----:B------:R-:W-:Y:S01]  /*1560*/  @UP2 UMOV UR8, UR22 ;  /* 0x0000001600082c82 */ /* 0x000fe20008000000 */
[----:B------:R-:W-:Y:S01]  /*1570*/  @UP3 UMOV UR8, UR23 ;  /* 0x0000001700083c82 */ /* 0x000fe20008000000 */
[----:B------:R-:W-:Y:S01]  /*1580*/  @UP4 UMOV UR8, UR25 ;  /* 0x0000001900084c82 */ /* 0x000fe20008000000 */
[----:B------:R-:W-:-:S02]  /*1590*/  @UP5 UMOV UR8, UR27 ;  /* 0x0000001b00085c82 */ /* 0x000fc40008000000 */
[----:B------:R-:W-:Y:S01]  /*15a0*/  UMOV UR11, UR8 ;  /* 0x00000008000b7c82 */ /* 0x000fe20008000000 */
        /* <DEDUP_REMOVED lines=36> */
.L_x_9:
[----:B------:R-:W-:Y:S02]  /*17f0*/  USHF.L.U32 UR26, UR10, 0x2, URZ ;  /* 0x000000020a1a7899 */ /* 0x000fe400080006ff */
[----:B------:R-:W-:Y:S02]  /*1800*/  USHF.L.U32.HI UR6, UR10, 0x2, UR11 ;  /* 0x000000020a067899 */ /* 0x000fe4000801060b */
[----:B------:R-:W-:Y:S02]  /*1810*/  UISETP.NE.U32.AND UP0, UPT, UR26, URZ, UPT ;  /* 0x000000ff1a00728c */ /* 0x000fe4000bf05070 */
[----:B------:R-:W-:-:S09]  /*1820*/  ULOP3.LUT UR8, UR18, 0x80000000, URZ, 0xc0, !UPT ;  /* 0x8000000012087892 */ /* 0x000fd2000f8ec0ff */
[----:B------:R-:W-:Y:S02]  /*1830*/  @UP0 UIADD3 UR5, UPT, UPT, UR6, 0x1, URZ ;  /* 0x0000000106050890 */ /* 0x000fe4000fffe0ff */
[----:B------:R-:W-:Y:S02]  /*1840*/  @!UP0 UISETP.GT.U32.AND UP2, UPT, UR6, -0x80000000, UPT ;  /* 0x800000000600888c */ /* 0x000fe4000bf44070 */
[----:B------:R-:W-:Y:S02]  /*1850*/  @UP0 UISETP.GT.U32.AND UP1, UPT, UR5, -0x80000000, UPT ;  /* 0x800000000500088c */ /* 0x000fe4000bf24070 */
[----:B------:R-:W-:Y:S02]  /*1860*/  @!UP0 USEL UR7, URZ, 0xffffffff, !UP2 ;  /* 0xffffffffff078887 */ /* 0x000fe4000d000000 */
[----:B------:R-:W-:Y:S02]  /*1870*/  @UP0 USEL UR5, URZ, 0xffffffff, !UP1 ;  /* 0xffffffffff050887 */ /* 0x000fe4000c800000 */
[----:B------:R-:W-:-:S02]  /*1880*/  UISETP.NE.U32.AND UP1, UPT, UR8, URZ, UPT ;  /* 0x000000ff0800728c */ /* 0x000fc4000bf25070 */
[----:B------:R-:W-:Y:S02]  /*1890*/  @UP0 UIADD3 UR5, UPT, UPT, -UR5, URZ, URZ ;  /* 0x000000ff05050290 */ /* 0x000fe4000fffe1ff */
[----:B------:R-:W-:-:S04]  /*18a0*/  @!UP0 UIADD3 UR5, UPT, UPT, -UR7, URZ, URZ ;  /* 0x000000ff07058290 */ /* 0x000fc8000fffe1ff */
[----:B------:R-:W-:Y:S02]  /*18b0*/  UISETP.NE.U32.AND UP0, UPT, UR5, URZ, UPT ;  /* 0x000000ff0500728c */ /* 0x000fe4000bf05070 */
[----:B------:R-:W-:-:S04]  /*18c0*/  ULEA.HI UR5, UR11, UR5, URZ, 0x2 ;  /* 0x000000050b057291 */ /* 0x000fc8000f8f10ff */
[----:B------:R-:W-:-:S05]  /*18d0*/  @UP1 UIADD3 UR5, UPT, UPT, -UR5, URZ, URZ ;  /* 0x000000ff05051290 */ /* 0x000fca000fffe1ff */
[----:B------:R-:W-:Y:S01]  /*18e0*/  @UP0 UIADD3 UR26, UPT, UPT, -UR26, URZ, URZ ;  /* 0x000000ff1a1a0290 */ /* 0x000fe2000fffe1ff */
[----:B------:R-:W-:Y:S01]  /*18f0*/  MOV R3, UR5 ;  /* 0x0000000500037c02 */ /* 0x000fe20008000f00 */
[----:B------:R-:W-:Y:S02]  /*1900*/  @UP0 ULOP3.LUT UR9, URZ, UR6, URZ, 0x33, !UPT ;  /* 0x00000006ff090292 */ /* 0x000fe4000f8e33ff */
[----:B------:R-:W-:Y:S02]  /*1910*/  @UP0 UISETP.EQ.U32.AND UP2, UPT, UR26, URZ, UPT ;  /* 0x000000ff1a00028c */ /* 0x000fe4000bf42070 */
[----:B------:R-:W-:Y:S02]  /*1920*/  @UP0 ULOP3.LUT UR8, UR18, 0x80000000, URZ, 0xc, !UPT ;  /* 0x8000000012080892 */ /* 0x000fe4000f8e0cff */
[----:B------:R-:W-:-:S04]  /*1930*/  @UP0 USEL UR7, URZ, 0xffffffff, !UP2 ;  /* 0xffffffffff070887 */ /* 0x000fc8000d000000 */
[----:B------:R-:W-:-:S04]  /*1940*/  @UP0 UIADD3 UR6, UPT, UPT, -UR7, UR9, URZ ;  /* 0x0000000907060290 */ /* 0x000fc8000fffe1ff */
[----:B------:R-:W-:-:S09]  /*1950*/  UISETP.GT.AND UP0, UPT, UR6, URZ, UPT ;  /* 0x000000ff0600728c */ /* 0x000fd2000bf04270 */
[----:B------:R-:W-:Y:S05]  /*1960*/  BRA.U !UP0, `(.L_x_10) ;  /* 0x00000001081c7547 */ /* 0x000fea000b800000 */
[----:B------:R-:W-:-:S05]  /*1970*/  UMOV UR5, URZ ;  /* 0x000000ff00057c82 */ /* 0x000fca0008000000 */
.L_x_11:
[----:B------:R-:W-:Y:S02]  /*1980*/  USHF.L.U32.HI UR6, UR26, 0x1, UR6 ;  /* 0x000000011a067899 */ /* 0x000fe40008010606 */
[----:B------:R-:W-:Y:S02]  /*1990*/  UIADD3 UR5, UPT, UPT, UR5, -0x1, URZ ;  /* 0xffffffff05057890 */ /* 0x000fe4000fffe0ff */
[----:B------:R-:W-:Y:S02]  /*19a0*/  UISETP.GT.AND UP0, UPT, UR6, URZ, UPT ;  /* 0x000000ff0600728c */ /* 0x000fe4000bf04270 */
[----:B------:R-:W-:-:S07]  /*19b0*/  USHF.L.U32 UR26, UR26, 0x1, URZ ;  /* 0x000000011a1a7899 */ /* 0x000fce00080006ff */
[----:B------:R-:W-:Y:S05]  /*19c0*/  BRA.U UP0, `(.L_x_11) ;  /* 0xfffffffd00ec7547 */ /* 0x000fea000b83ffff */
[----:B------:R-:W-:Y:S05]  /*19d0*/  BRA `(.L_x_12) ;  /* 0x0000000000047947 */ /* 0x000fea0003800000 */
.L_x_10:
[----:B------:R-:W-:-:S05]  /*19e0*/  UMOV UR5, URZ ;  /* 0x000000ff00057c82 */ /* 0x000fca0008000000 */
.L_x_12:
[----:B------:R-:W-:-:S04]  /*19f0*/  UIMAD.WIDE.U32 UR6, UR6, -0x36f0255e, URZ ;  /* 0xc90fdaa2060678a5 */ /* 0x000fc8000f8e00ff */
[----:B------:R-:W-:-:S11]  /*1a00*/  UISETP.GT.AND UP0, UPT, UR7, URZ, UPT ;  /* 0x000000ff0700728c */ /* 0x000fd6000bf04270 */
[----:B------:R-:W-:Y:S02]  /*1a10*/  @UP0 USHF.L.U32.HI UR7, UR6, 0x1, UR7 ;  /* 0x0000000106070899 */ /* 0x000fe40008010607 */
[----:B------:R-:W-:Y:S02]  /*1a20*/  @UP0 USHF.L.U32 UR6, UR6, 0x1, URZ ;  /* 0x0000000106060899 */ /* 0x000fe400080006ff */
[----:B------:R-:W-:-:S04]  /*1a30*/  @UP0 UIADD3 UR5, UPT, UPT, UR5, -0x1, URZ ;  /* 0xffffffff05050890 */ /* 0x000fc8000fffe0ff */
[----:B------:R-:W-:Y:S01]  /*1a40*/  ISETP.NE.U32.AND P0, PT, RZ, UR6, PT ;  /* 0x00000006ff007c0c */ /* 0x000fe2000bf05070 */
[----:B------:R-:W-:-:S03]  /*1a50*/  UIADD3 UR5, UPT, UPT, UR5, 0x7e, URZ ;  /* 0x0000007e05057890 */ /* 0x000fc6000fffe0ff */
[----:B------:R-:W-:Y:S01]  /*1a60*/  SEL R4, RZ, 0xffffffff, !P0 ;  /* 0xffffffffff047807 */ /* 0x000fe20004000000 */
[----:B------:R-:W-:-:S03]  /*1a70*/  USHF.L.U32 UR5, UR5, 0x17, URZ ;  /* 0x0000001705057899 */ /* 0x000fc600080006ff */
[----:B------:R-:W-:-:S04]  /*1a80*/  IADD3 R4, PT, PT, -R4, UR7, RZ ;  /* 0x0000000704047c10 */ /* 0x000fc8000fffe1ff */
[----:B------:R-:W-:-:S04]  /*1a90*/  SHF.L.U32 R5, R4, 0x18, RZ ;  /* 0x0000001804057819 */ /* 0x000fc800000006ff */
[----:B------:R-:W-:Y:S02]  /*1aa0*/  ISETP.LT.AND P0, PT, R5, RZ, PT ;  /* 0x000000ff0500720c */ /* 0x000fe40003f01270 */
[----:B------:R-:W-:Y:S02]  /*1ab0*/  LEA.HI R5, R4, UR5, RZ, 0x18 ;  /* 0x0000000504057c11 */ /* 0x000fe4000f8fc0ff */
[----:B------:R-:W-:-:S05]  /*1ac0*/  SEL R4, RZ, 0xffffffff, !P0 ;  /* 0xffffffffff047807 */ /* 0x000fca0004000000 */
[----:B------:R-:W-:-:S05]  /*1ad0*/  IMAD.IADD R4, R5, 0x1, -R4 ;  /* 0x0000000105047824 */ /* 0x000fca00078e0a04 */
[----:B------:R-:W-:Y:S01]  /*1ae0*/  LOP3.LUT R4, R4, UR8, RZ, 0xfc, !PT ;  /* 0x0000000804047c12 */ /* 0x000fe2000f8efcff */
[----:B------:R-:W-:Y:S06]  /*1af0*/  BRA `(.L_x_13) ;  /* 0x0000000000247947 */ /* 0x000fec0003800000 */
.L_x_8:
        /* <DEDUP_REMOVED lines=9> */
.L_x_13:
[----:B------:R-:W-:Y:S01]  /*1b90*/  R2P PR, R3, 0x3 ;  /* 0x0000000303007804 */ /* 0x000fe20000000000 */
[----:B------:R-:W-:-:S12]  /*1ba0*/  FMUL.FTZ R6, R4, R4 ;  /* 0x0000000404067220 */ /* 0x000fd80000410000 */
[----:B------:R-:W-:Y:S01]  /*1bb0*/  @P0 IMAD.MOV.U32 R3, RZ, RZ, 0x37ccf5ce ;  /* 0x37ccf5ceff030424 */ /* 0x000fe200078e00ff */
        /* <DEDUP_REMOVED lines=10> */
.L_x_7:
[----:B------:R-:W0:Y:S01]  /*1c60*/  LDCU.64 UR28, c[0x0][0x388] ;  /* 0x00007100ff1c77ac */ /* 0x000e220008000a00 */
[----:B------:R-:W1:Y:S01]  /*1c70*/  S2R R3, SR_TID.Y ;  /* 0x0000000000037919 */ /* 0x000e620000002200 */
[----:B------:R-:W2:Y:S01]  /*1c80*/  S2UR UR5, SR_CTAID.Y ;  /* 0x00000000000579c3 */ /* 0x000ea20000002600 */
[----:B------:R-:W3:Y:S07]  /*1c90*/  S2R R4, SR_TID.X ;  /* 0x0000000000047919 */ /* 0x000eee0000002100 */
[----:B------:R-:W4:Y:S08]  /*1ca0*/  LDC R12, c[0x0][0x364] ;  /* 0x0000d900ff0c7b82 */ /* 0x000f300000000800 */
[----:B------:R-:W3:Y:S01]  /*1cb0*/  S2UR UR6, SR_CTAID.X ;  /* 0x00000000000679c3 */ /* 0x000ee20000002500 */
[----:B0-----:R-:W-:-:S02]  /*1cc0*/  I2FP.F32.S32 R5, UR29 ;  /* 0x0000001d00057c45 */ /* 0x001fc40008201400 */
[----:B------:R-:W-:Y:S02]  /*1cd0*/  I2FP.F32.S32 R8, UR28 ;  /* 0x0000001c00087c45 */ /* 0x000fe40008201400 */
[----:B------:R-:W-:Y:S02]  /*1ce0*/  FSETP.GT.FTZ.AND P0, PT, |R5|, 8.50705917302346158658e+37, PT ;  /* 0x7e8000000500780b */ /* 0x000fe40003f14200 */
[----:B------:R-:W-:Y:S01]  /*1cf0*/  FSETP.GT.FTZ.AND P1, PT, |R8|, 8.50705917302346158658e+37, PT ;  /* 0x7e8000000800780b */ /* 0x000fe20003f34200 */
[----:B------:R-:W0:Y:S01]  /*1d00*/  LDC R7, c[0x0][0x360] ;  /* 0x0000d800ff077b82 */ /* 0x000e220000000800 */
[----:B--2---:R-:W-:Y:S01]  /*1d10*/  ULOP3.LUT UR5, UR5, 0xffff, URZ, 0xc0, !UPT ;  /* 0x0000ffff05057892 */ /* 0x004fe2000f8ec0ff */
[----:B-1----:R-:W-:Y:S02]  /*1d20*/  LOP3.LUT R3, R3, 0xffff, RZ, 0xc0, !PT ;  /* 0x0000ffff03037812 */ /* 0x002fe400078ec0ff */
[----:B----4-:R-:W-:-:S06]  /*1d30*/  LOP3.LUT R12, R12, 0xffff, RZ, 0xc0, !PT ;  /* 0x0000ffff0c0c7812 */ /* 0x010fcc00078ec0ff */
[----:B------:R-:W-:Y:S01]  /*1d40*/  @P0 FMUL.FTZ R5, R5, 0.25 ;  /* 0x3e80000005050820 */ /* 0x000fe20000410000 */
[----:B---3--:R-:W-:Y:S01]  /*1d50*/  LOP3.LUT R4, R4, 0xffff, RZ, 0xc0, !PT ;  /* 0x0000ffff04047812 */ /* 0x008fe200078ec0ff */
[----:B------:R-:W-:Y:S02]  /*1d60*/  @P1 FMUL.FTZ R8, R8, 0.25 ;  /* 0x3e80000008081820 */ /* 0x000fe40000410000 */
[----:B------:R-:W1:Y:S01]  /*1d70*/  MUFU.RCP R10, R5 ;  /* 0x00000005000a7308 */ /* 0x000e620000001000 */
[----:B------:R-:W-:Y:S01]  /*1d80*/  IMAD R3, R12, UR5, R3 ;  /* 0x000000050c037c24 */ /* 0x000fe2000f8e0203 */
[----:B------:R-:W-:-:S06]  /*1d90*/  ULOP3.LUT UR6, UR6, 0xffff, URZ, 0xc0, !UPT ;  /* 0x0000ffff06067892 */ /* 0x000fcc000f8ec0ff */
[----:B------:R-:W2:Y:S01]  /*1da0*/  MUFU.RCP R8, R8 ;  /* 0x0000000800087308 */ /* 0x000ea20000001000 */
[----:B0-----:R-:W-:-:S05]  /*1db0*/  LOP3.LUT R7, R7, 0xffff, RZ, 0xc0, !PT ;  /* 0x0000ffff07077812 */ /* 0x001fca00078ec0ff */
[----:B------:R-:W-:Y:S01]  /*1dc0*/  IMAD R4, R7, UR6, R4 ;  /* 0x0000000607047c24 */ /* 0x000fe2000f8e0204 */
[----:B------:R-:W-:-:S04]  /*1dd0*/  I2FP.F32.U32 R7, R3 ;  /* 0x0000000300077245 */ /* 0x000fc80000201000 */
[----:B------:R-:W-:Y:S01]  /*1de0*/  I2FP.F32.U32 R9, R4 ;  /* 0x0000000400097245 */ /* 0x000fe20000201000 */
[----:B------:R-:W-:-:S04]  /*1df0*/  @P0 FMUL.FTZ R7, R7, 0.25 ;  /* 0x3e80000007070820 */ /* 0x000fc80000410000 */
[----:B------:R-:W-:Y:S01]  /*1e00*/  @P1 FMUL.FTZ R9, R9, 0.25 ;  /* 0x3e80000009091820 */ /* 0x000fe20000410000 */
[----:B-1----:R-:W-:-:S03]  /*1e10*/  FFMA.FTZ R5, R10, R7, -0.5 ;  /* 0xbf0000000a057423 */ /* 0x002fc60000010007 */
[----:B--2---:R-:W-:Y:S01]  /*1e20*/  FFMA.FTZ R7, R8, R9, -0.5 ;  /* 0xbf00000008077423 */ /* 0x004fe20000010009 */
[----:B------:R-:W-:Y:S01]  /*1e30*/  FMUL.FTZ R6, R5, R6 ;  /* 0x0000000605067220 */ /* 0x000fe20000410000 */
[----:B------:R-:W-:-:S03]  /*1e40*/  MOV R9, UR18 ;  /* 0x0000001200097c02 */ /* 0x000fc60008000f00 */
[----:B------:R-:W-:Y:S02]  /*1e50*/  FFMA.FTZ R6, R7, R2, -R6 ;  /* 0x0000000207067223 */ /* 0x000fe40000010806 */
[----:B------:R-:W-:Y:S02]  /*1e60*/  @!P2 FADD.FTZ R2, -R9, UR18 ;  /* 0x000000120902ae21 */ /* 0x000fe40008010100 */
[----:B------:R-:W-:Y:S01]  /*1e70*/  FADD.FTZ R6, R6, 0.5 ;  /* 0x3f00000006067421 */ /* 0x000fe20000010000 */
[----:B------:R-:W-:Y:S06]  /*1e80*/  @!P2 BRA `(.L_x_14) ;  /* 0x0000000c007ca947 */ /* 0x000fec0003800000 */
        /* <DEDUP_REMOVED lines=8> */
[----:B0-----:R-:W-:-:S04]  /*1f10*/  UIMAD UR7, UR16, UR9, URZ ;  /* 0x00000009100772a4 */ /* 0x001fc8000f8e02ff */
[----:B------:R-:W-:-:S04]  /*1f20*/  UIMAD.WIDE.U32 UR14, UR16, UR8, UR6 ;  /* 0x00000008100e72a5 */ /* 0x000fc8000f8e0006 */
[----:B------:R-:W-:-:S04]  /*1f30*/  UISETP.GT.U32.AND UP0, UPT, UR7, UR15, UPT ;  /* 0x0000000f0700728c */ /* 0x000fc8000bf04070 */
[----:B------:R-:W-:-:S04]  /*1f40*/  USEL UR5, URZ, 0xffffffff, !UP0 ;  /* 0xffffffffff057887 */ /* 0x000fc8000c000000 */
[----:B------:R-:W-:-:S07]  /*1f50*/  UIADD3 UR5, UPT, UPT, URZ, -UR5, URZ ;  /* 0x80000005ff057290 */ /* 0x000fce000fffe0ff */
[----:B------:R-:W-:Y:S01]  /*1f60*/  UMOV UR7, UR5 ;  /* 0x0000000500077c82 */ /* 0x000fe20008000000 */
[----:B------:R-:W-:Y:S02]  /*1f70*/  UIMAD UR5, UR16, UR10, URZ ;  /* 0x0000000a100572a4 */ /* 0x000fe4000f8e02ff */
[----:B------:R-:W-:-:S04]  /*1f80*/  UIMAD.WIDE.U32 UR6, UR16, UR9, UR6 ;  /* 0x00000009100672a5 */ /* 0x000fc8000f8e0006 */
[----:B------:R-:W-:-:S03]  /*1f90*/  UIADD3 UR14, UPT, UPT, UR7, UR5, URZ ;  /* 0x00000005070e7290 */ /* 0x000fc6000fffe0ff */
[----:B------:R-:W-:Y:S01]  /*1fa0*/  UMOV UR6, URZ ;  /* 0x000000ff00067c82 */ /* 0x000fe20008000000 */
        /* <DEDUP_REMOVED lines=12> */
[----:B-1----:R-:W-:Y:S02]  /*2070*/  UIMAD UR5, UR16, UR12, URZ ;  /* 0x0000000c100572a4 */ /* 0x002fe4000f8e02ff */
[----:B------:R-:W-:-:S04]  /*2080*/  UIMAD.WIDE.U32 UR6, UR16, UR11, UR6 ;  /* 0x0000000b100672a5 */ /* 0x000fc8000f8e0006 */
[----:B------:R-:W-:-:S03]  /*2090*/  UIADD3 UR10, UPT, UPT, UR7, UR5, URZ ;  /* 0x00000005070a7290 */ /* 0x000fc6000fffe0ff */
[----:B------:R-:W-:Y:S01]  /*20a0*/  UMOV UR6, URZ ;  /* 0x000000ff00067c82 */ /* 0x000fe20008000000 */
[----:B------:R-:W-:-:S04]  /*20b0*/  UISETP.GT.U32.AND UP0, UPT, UR5, UR10, UPT ;  /* 0x0000000a0500728c */ /* 0x000fc8000bf04070 */
[----:B------:R-:W-:-:S04]  /*20c0*/  USEL UR5, URZ, 0xffffffff, !UP0 ;  /* 0xffffffffff057887 */ /* 0x000fc8000c000000 */
[----:B------:R-:W-:-:S07]  /*20d0*/  UIADD3 UR5, UPT, UPT, URZ, -UR5, URZ ;  /* 0x80000005ff057290 */ /* 0x000fce000fffe0ff */
[----:B------:R-:W-:Y:S01]  /*20e0*/  UMOV UR7, UR5 ;  /* 0x0000000500077c82 */ /* 0x000fe20008000000 */
[----:B------:R-:W-:Y:S02]  /*20f0*/  USHF.L.U32 UR5, UR18, 0x1, URZ ;  /* 0x0000000112057899 */ /* 0x000fe400080006ff */
[----:B------:R-:W-:Y:S02]  /*2100*/  UIMAD.WIDE.U32 UR6, UR16, UR12, UR6 ;  /* 0x0000000c100672a5 */ /* 0x000fe4000f8e0006 */
[----:B------:R-:W-:Y:S02]  /*2110*/  ULEA.HI UR11, UR5, 0xffffff80, URZ, 0x8 ;  /* 0xffffff80050b7891 */ /* 0x000fe4000f8f40ff */
[----:B------:R-:W-:Y:S02]  /*2120*/  UIMAD UR12, UR16, UR13, URZ ;  /* 0x0000000d100c72a4 */ /* 0x000fe4000f8e02ff */
[----:B------:R-:W-:Y:S02]  /*2130*/  USHF.R.U32.HI UR6, URZ, 0x5, UR11 ;  /* 0x00000005ff067899 */ /* 0x000fe4000801160b */
[----:B------:R-:W-:-:S02]  /*2140*/  UIADD3 UR17, UPT, UPT, UR12, UR7, URZ ;  /* 0x000000070c117290 */ /* 0x000fc4000fffe0ff */
[----:B------:R-:W-:Y:S02]  /*2150*/  UIADD3 UR6, UPT, UPT, -UR6, 0x4, URZ ;  /* 0x0000000406067890 */ /* 0x000fe4000fffe1ff */
[----:B------:R-:W-:Y:S02]  /*2160*/  UISETP.GT.U32.AND UP0, UPT, UR12, UR17, UPT ;  /* 0x000000110c00728c */ /* 0x000fe4000bf04070 */
[----:B------:R-:W-:Y:S02]  /*2170*/  ULEA UR6, UR6, UR4, 0x2 ;  /* 0x0000000406067291 */ /* 0x000fe4000f8e10ff */
[----:B------:R-:W-:Y:S02]  /*2180*/  UIMAD UR12, UR16, UR8, URZ ;  /* 0x00000008100c72a4 */ /* 0x000fe4000f8e02ff */
[----:B------:R-:W-:Y:S02]  /*2190*/  UISETP.EQ.AND UP2, UPT, UR6, URZ, UPT ;  /* 0x000000ff0600728c */ /* 0x000fe4000bf42270 */
[----:B------:R-:W-:-:S02]  /*21a0*/  UISETP.EQ.AND UP1, UPT, UR6, -0x8, UPT ;  /* 0xfffffff80600788c */ /* 0x000fc4000bf22270 */
[----:B------:R-:W-:Y:S02]  /*21b0*/  UISETP.EQ.AND UP6, UPT, UR6, 0x4, UPT ;  /* 0x000000040600788c */ /* 0x000fe4000bfc2270 */
[----:B------:R-:W-:Y:S02]  /*21c0*/  UP2UR UR7, UPR, URZ, 0x4 ;  /* 0x00000004ff077883 */ /* 0x000fe40008000000 */
[----:B------:R-:W-:Y:S02]  /*21d0*/  UP2UR UR7, UPR, URZ, 0x40 ;  /* 0x00000040ff077883 */ /* 0x000fe40008000000 */
[----:B------:R-:W-:Y:S02]  /*21e0*/  UISETP.EQ.AND UP5, UPT, UR6, 0x8, UPT ;  /* 0x000000080600788c */ /* 0x000fe4000bfa2270 */
[----:B------:R-:W-:Y:S02]  /*21f0*/  USEL UR5, URZ, 0xffffffff, !UP0 ;  /* 0xffffffffff057887 */ /* 0x000fe4000c000000 */
[----:B------:R-:W-:-:S02]  /*2200*/  UISETP.EQ.AND UP4, UPT, UR6, 0xc, UPT ;  /* 0x0000000c0600788c */ /* 0x000fc4000bf82270 */
[----:B------:R-:W-:Y:S02]  /*2210*/  UISETP.EQ.AND UP0, UPT, UR6, -0x4, UPT ;  /* 0xfffffffc0600788c */ /* 0x000fe4000bf02270 */
[----:B------:R-:W-:Y:S01]  /*2220*/  UISETP.EQ.AND UP3, UPT, UR6, 0x10, UPT ;  /* 0x000000100600788c */ /* 0x000fe2000bf62270 */
[----:B------:R-:W-:Y:S01]  /*2230*/  @UP1 UMOV UR7, UR12 ;  /* 0x0000000c00071c82 */ /* 0x000fe20008000000 */
[----:B------:R-:W-:Y:S02]  /*2240*/  UISETP.EQ.AND UP1, UPT, UR6, URZ, UPT ;  /* 0x000000ff0600728c */ /* 0x000fe4000bf22270 */
[----:B------:R-:W-:Y:S02]  /*2250*/  UP2UR UR8, UPR, URZ, 0x20 ;  /* 0x00000020ff087883 */ /* 0x000fe40008000000 */
[----:B------:R-:W-:Y:S02]  /*2260*/  UIADD3 UR5, UPT, UPT, URZ, -UR5, URZ ;  /* 0x80000005ff057290 */ /* 0x000fe4000fffe0ff */
[----:B------:R-:W-:-:S02]  /*2270*/  UP2UR UR8, UPR, URZ, 0x10 ;  /* 0x00000010ff087883 */ /* 0x000fc40008000000 */
[----:B------:R-:W-:Y:S01]  /*2280*/  UP2UR UR8, UPR, URZ, 0x8 ;  /* 0x00000008ff087883 */ /* 0x000fe20008000000 */
[----:B------:R-:W-:Y:S01]  /*2290*/  UMOV UR4, URZ ;  /* 0x000000ff00047c82 */ /* 0x000fe20008000000 */
[----:B------:R-:W-:Y:S02]  /*22a0*/  UISETP.EQ.AND UP2, UPT, UR6, 0x14, UPT ;  /* 0x000000140600788c */ /* 0x000fe4000bf42270 */
[----:B------:R-:W-:Y:S01]  /*22b0*/  UIMAD.WIDE.U32 UR4, UR16, UR13, UR4 ;  /* 0x0000000d100472a5 */ /* 0x000fe2000f8e0004 */
        /* <DEDUP_REMOVED lines=24> */
[----:B------:R-:W-:-:S02]  /*2440*/  @UP1 UMOV UR8, UR21 ;  /* 0x0000001500081c82 */ /* 0x000fc40008000000 */
[----:B------:R-:W-:Y:S01]  /*2450*/  UP2UR UR4, UPR, URZ, 0x40 ;  /* 0x00000040ff047883 */ /* 0x000fe20008000000 */
[----:B------:R-:W-:Y:S01]  /*2460*/  @UP2 UMOV UR8, UR20 ;  /* 0x0000001400082c82 */ /* 0x000fe20008000000 */
[----:B------:R-:W-:Y:S01]  /*2470*/  @UP3 UMOV UR8, UR22 ;  /* 0x0000001600083c82 */ /* 0x000fe20008000000 */
[----:B------:R-:W-:Y:S02]  /*2480*/  @UP4 UMOV UR8, UR23 ;  /* 0x0000001700084c82 */ /* 0x000fe40008000000 */
[----:B------:R-:W-:Y:S01]  /*2490*/  @UP5 UMOV UR8, UR25 ;  /* 0x0000001900085c82 */ /* 0x000fe20008000000 */
[----:B------:R-:W-:Y:S01]  /*24a0*/  @UP0 UMOV UR7, UR21 ;  /* 0x0000001500070c82 */ /* 0x000fe20008000000 */
[----:B------:R-:W-:Y:S01]  /*24b0*/  @UP6 UMOV UR8, UR27 ;  /* 0x0000001b00086c82 */ /* 0x000fe20008000000 */
[----:B------:R-:W-:Y:S01]  /*24c0*/  @UP1 UMOV UR7, UR20 ;  /* 0x0000001400071c82 */ /* 0x000fe20008000000 */
[----:B------:R-:W-:Y:S01]  /*24d0*/  UMOV UR4, UR8 ;  /* 0x0000000800047c82 */ /* 0x000fe20008000000 */
[----:B------:R-:W-:Y:S01]  /*24e0*/  ULOP3.LUT UP6, UR8, UR11, 0x1f, URZ, 0xc0, !UPT ;  /* 0x0000001f0b087892 */ /* 0x000fe2000f8cc0ff */
[----:B------:R-:W-:Y:S01]  /*24f0*/  @UP2 UMOV UR7, UR22 ;  /* 0x0000001600072c82 */ /* 0x000fe20008000000 */
[----:B------:R-:W-:Y:S01]  /*2500*/  @UP3 UMOV UR7, UR23 ;  /* 0x0000001700073c82 */ /* 0x000fe20008000000 */
[----:B------:R-:W-:Y:S01]  /*2510*/  @UP4 UMOV UR7, UR25 ;  /* 0x0000001900074c82 */ /* 0x000fe20008000000 */
[----:B------:R-:W-:Y:S01]  /*2520*/  @UP5 UMOV UR7, UR27 ;  /* 0x0000001b00075c82 */ /* 0x000fe20008000000 */
[----:B------:R-:W-:Y:S01]  /*2530*/  UMOV UR13, UR15 ;  /* 0x0000000f000d7c82 */ /* 0x000fe20008000000 */
[----:B------:R-:W-:Y:S01]  /*2540*/  UMOV UR15, UR9 ;  /* 0x00000009000f7c82 */ /* 0x000fe20008000000 */
[----:B------:R-:W-:Y:S01]  /*2550*/  UMOV UR16, UR10 ;  /* 0x0000000a00107c82 */ /* 0x000fe20008000000 */
        /* <DEDUP_REMOVED lines=12> */
[----:B------:R-:W-:Y:S02]  /*2620*/  UISETP.EQ.AND UP6, UPT, UR6, 0x14, UPT ;  /* 0x000000140600788c */ /* 0x000fe4000bfc2270 */
[----:B------:R-:W-:-:S07]  /*2630*/  USHF.L.U32 UR5, UR5, UR8, URZ ;  /* 0x0000000805057299 */ /* 0x000fce00080006ff */
        /* <DEDUP_REMOVED lines=15> */
[----:B------:R-:W-:-:S03]  /*2730*/  @UP5 UMOV UR7, UR23 ;  /* 0x0000001700075c82 */ /* 0x000fc60008000000 */
[----:B------:R-:W-:Y:S01]  /*2740*/  @UP6 UMOV UR7, UR25 ;  /* 0x0000001900076c82 */ /* 0x000fe20008000000 */
[----:B------:R-:W-:Y:S01]  /*2750*/  USHF.L.U32 UR8, UR4, UR8, URZ ;  /* 0x0000000804087299 */ /* 0x000fe200080006ff */
[----:B------:R-:W-:Y:S01]  /*2760*/  @UP0 UMOV UR7, UR27 ;  /* 0x0000001b00070c82 */ /* 0x000fe20008000000 */
[----:B------:R-:W-:Y:S02]  /*2770*/  USHF.R.U32.HI UR4, URZ, UR9, UR4 ;  /* 0x00000009ff047299 */ /* 0x000fe40008011604 */
[----:B------:R-:W-:Y:S02]  /*2780*/  USHF.R.U32.HI UR6, URZ, UR9, UR7 ;  /* 0x00000009ff067299 */ /* 0x000fe40008011607 */
[----:B------:R-:W-:Y:S02]  /*2790*/  UIADD3 UR5, UPT, UPT, UR4, UR5, URZ ;  /* 0x0000000504057290 */ /* 0x000fe4000fffe0ff */
[----:B------:R-:W-:-:S12]  /*27a0*/  UIADD3 UR4, UPT, UPT, UR6, UR8, URZ ;  /* 0x0000000806047290 */ /* 0x000fd8000fffe0ff */
.L_x_16:
        /* <DEDUP_REMOVED lines=18> */
[----:B------:R-:W-:Y:S02]  /*28d0*/  @UP0 ULOP3.LUT UR9, UR18, 0x80000000, URZ, 0xc, !UPT ;  /* 0x8000000012090892 */ /* 0x000fe4000f8e0cff */
[----:B------:R-:W-:Y:S02]  /*28e0*/  @UP0 USEL UR7, URZ, 0xffffffff, !UP2 ;  /* 0xffffffffff070887 */ /* 0x000fe4000d000000 */
[----:B------:R-:W-:-:S02]  /*28f0*/  @UP1 UIADD3 UR4, UPT, UPT, -UR4, URZ, URZ ;  /* 0x000000ff04041290 */ /* 0x000fc4000fffe1ff */
[----:B------:R-:W-:-:S04]  /*2900*/  @UP0 UIADD3 UR6, UPT, UPT, -UR7, UR8, URZ ;  /* 0x0000000807060290 */ /* 0x000fc8000fffe1ff */
[----:B------:R-:W-:Y:S01]  /*2910*/  UISETP.GT.AND UP0, UPT, UR6, URZ, UPT ;  /* 0x000000ff0600728c */ /* 0x000fe2000bf04270 */
[----:B------:R-:W-:-:S08]  /*2920*/  MOV R12, UR4 ;  /* 0x00000004000c7c02 */ /* 0x000fd00008000f00 */
[----:B------:R-:W-:Y:S05]  /*2930*/  BRA.U !UP0, `(.L_x_17) ;  /* 0x00000001081c7547 */ /* 0x000fea000b800000 */
[----:B------:R-:W-:-:S07]  /*2940*/  HFMA2 R13, -RZ, RZ, 0, 0 ;  /* 0x00000000ff0d7431 */ /* 0x000fce00000001ff */
.L_x_18:
[----:B------:R-:W-:Y:S01]  /*2950*/  USHF.L.U32.HI UR6, UR10, 0x1, UR6 ;  /* 0x000000010a067899 */ /* 0x000fe20008010606 */
[----:B------:R-:W-:Y:S01]  /*2960*/  VIADD R13, R13, 0xffffffff ;  /* 0xffffffff0d0d7836 */ /* 0x000fe20000000000 */
[----:B------:R-:W-:Y:S02]  /*2970*/  USHF.L.U32 UR10, UR10, 0x1, URZ ;  /* 0x000000010a0a7899 */ /* 0x000fe400080006ff */
[----:B------:R-:W-:-:S09]  /*2980*/  UISETP.GT.AND UP0, UPT, UR6, URZ, UPT ;  /* 0x000000ff0600728c */ /* 0x000fd2000bf04270 */
[----:B------:R-:W-:Y:S05]  /*2990*/  BRA.U UP0, `(.L_x_18) ;  /* 0xfffffffd00ec7547 */ /* 0x000fea000b83ffff */
[----:B------:R-:W-:Y:S05]  /*29a0*/  BRA `(.L_x_19) ;  /* 0x0000000000047947 */ /* 0x000fea0003800000 */
.L_x_17:
[----:B------:R-:W-:-:S07]  /*29b0*/  MOV R13, RZ ;  /* 0x000000ff000d7202 */ /* 0x000fce0000000f00 */
.L_x_19:
[----:B------:R-:W-:-:S06]  /*29c0*/  UIMAD.WIDE.U32 UR4, UR6, -0x36f0255e, URZ ;  /* 0xc90fdaa2060478a5 */ /* 0x000fcc000f8e00ff */
[----:B------:R-:W-:Y:S01]  /*29d0*/  ISETP.LT.AND P0, PT, RZ, UR5, PT ;  /* 0x00000005ff007c0c */ /* 0x000fe2000bf01270 */
[----:B------:R-:W-:Y:S01]  /*29e0*/  IMAD.U32 R9, RZ, RZ, UR5 ;  /* 0x00000005ff097e24 */ /* 0x000fe2000f8e00ff */
[----:B------:R-:W-:Y:S02]  /*29f0*/  MOV R8, UR4 ;  /* 0x0000000400087c02 */ /* 0x000fe40008000f00 */
[----:B------:R-:W-:Y:S02]  /*2a00*/  MOV R11, UR5 ;  /* 0x00000005000b7c02 */ /* 0x000fe40008000f00 */
[----:B------:R-:W-:-:S07]  /*2a10*/  MOV R10, UR4 ;  /* 0x00000004000a7c02 */ /* 0x000fce0008000f00 */
        /* <DEDUP_REMOVED lines=15> */
.L_x_15:
        /* <DEDUP_REMOVED lines=9> */
.L_x_20:
        /* <DEDUP_REMOVED lines=14> */
.L_x_14:
[----:B------:R-:W-:Y:S01]  /*2c80*/  ISETP.NE.AND P0, PT, R0, RZ, PT ;  /* 0x000000ff0000720c */ /* 0x000fe20003f05270 */
[----:B------:R-:W0:-:S12]  /*2c90*/  LDCU.64 UR22, c[0x0][0x358] ;  /* 0x00006b00ff1677ac */ /* 0x000e180008000a00 */
[----:B------:R-:W-:Y:S01]  /*2ca0*/  @P0 FMUL.FTZ R0, RZ, UR18 ;  /* 0x00000012ff000c20 */ /* 0x000fe20008410000 */
[----:B------:R-:W-:Y:S06]  /*2cb0*/  @P0 BRA `(.L_x_21) ;  /* 0x0000000c00740947 */ /* 0x000fec0003800000 */
[----:B------:R-:W-:-:S05]  /*2cc0*/  IMAD.U32 R0, RZ, RZ, UR18 ;  /* 0x00000012ff007e24 */ /* 0x000fca000f8e00ff */
[----:B------:R-:W-:-:S13]  /*2cd0*/  FSETP.GT.FTZ.AND P0, PT, |R0|, 48039, PT ;  /* 0x473ba7000000780b */ /* 0x000fda0003f14200 */
[----:B------:R-:W-:Y:S05]  /*2ce0*/  @!P0 BRA `(.L_x_22) ;  /* 0x0000000c00108947 */ /* 0x000fea0003800000 */
[----:B------:R-:W1:Y:S01]  /*2cf0*/  LDCU.128 UR8, c[0x3][URZ] ;  /* 0x00c00000ff0877ac */ /* 0x000e620008000c00 */
[----:B------:R-:W-:Y:S01]  /*2d00*/  USHF.L.U32 UR20, UR18, 0x8, URZ ;  /* 0x0000000812147899 */ /* 0x000fe200080006ff */
[----:B------:R-:W-:-:S03]  /*2d10*/  UMOV UR4, URZ ;  /* 0x000000ff00047c82 */ /* 0x000fc60008000000 */
[----:B------:R-:W-:-:S04]  /*2d20*/  ULOP3.LUT UR20, UR20, 0x80000000, URZ, 0xfc, !UPT ;  /* 0x8000000014147892 */ /* 0x000fc8000f8efcff */
[----:B-1----:R-:W-:-:S04]  /*2d30*/  UIMAD UR5, UR20, UR9, URZ ;  /* 0x00000009140572a4 */ /* 0x002fc8000f8e02ff */
[----:B------:R-:W-:Y:S02]  /*2d40*/  UIMAD.WIDE.U32 UR6, UR20, UR8, UR4 ;  /* 0x00000008140672a5 */ /* 0x000fe4000f8e0004 */
[----:B------:R-:W-:-:S05]  /*2d50*/  UIMAD UR6, UR20, UR10, URZ ;  /* 0x0000000a140672a4 */ /* 0x000fca000f8e02ff */
        /* <DEDUP_REMOVED lines=16> */
[----:B------:R-:W-:Y:S01]  /*2e60*/  UISETP.GT.U32.AND UP0, UPT, UR6, UR24, UPT ;  /* 0x000000180600728c */ /* 0x000fe2000bf04070 */
[----:B------:R-:W1:Y:S03]  /*2e70*/  LDCU.64 UR6, c[0x3][0x10] ;  /* 0x00c00200ff0677ac */ /* 0x000e660008000a00 */
[----:B------:R-:W-:-:S04]  /*2e80*/  USEL UR4, URZ, 0xffffffff, !UP0 ;  /* 0xffffffffff047887 */ /* 0x000fc8000c000000 */
[----:B------:R-:W-:-:S07]  /*2e90*/  UIADD3 UR4, UPT, UPT, URZ, -UR4, URZ ;  /* 0x80000004ff047290 */ /* 0x000fce000fffe0ff */
[----:B------:R-:W-:Y:S01]  /*2ea0*/  UMOV UR5, UR4 ;  /* 0x0000000400057c82 */ /* 0x000fe20008000000 */
[----:B------:R-:W-:Y:S02]  /*2eb0*/  UMOV UR4, URZ ;  /* 0x000000ff00047c82 */ /* 0x000fe40008000000 */
[----:B------:R-:W-:Y:S02]  /*2ec0*/  UIMAD.WIDE.U32 UR4, UR20, UR11, UR4 ;  /* 0x0000000b140472a5 */ /* 0x000fe4000f8e0004 */
[----:B-1----:R-:W-:Y:S02]  /*2ed0*/  UIMAD UR10, UR20, UR6, URZ ;  /* 0x00000006140a72a4 */ /* 0x002fe4000f8e02ff */
[----:B------:R-:W-:Y:S02]  /*2ee0*/  USHF.L.U32 UR4, UR18, 0x1, URZ ;  /* 0x0000000112047899 */ /* 0x000fe400080006ff */
[----:B------:R-:W-:Y:S02]  /*2ef0*/  UIADD3 UR25, UPT, UPT, UR5, UR10, URZ ;  /* 0x0000000a05197290 */ /* 0x000fe4000fffe0ff */
[----:B------:R-:W-:-:S02]  /*2f00*/  ULEA.HI UR27, UR4, 0xffffff80, URZ, 0x8 ;  /* 0xffffff80041b7891 */ /* 0x000fc4000f8f40ff */
[----:B------:R-:W-:Y:S02]  /*2f10*/  UISETP.GT.U32.AND UP0, UPT, UR10, UR25, UPT ;  /* 0x000000190a00728c */ /* 0x000fe4000bf04070 */
[----:B------:R-:W-:Y:S02]  /*2f20*/  USHF.R.U32.HI UR5, URZ, 0x5, UR27 ;  /* 0x00000005ff057899 */ /* 0x000fe4000801161b */
[----:B------:R-:W-:Y:S02]  /*2f30*/  USEL UR4, URZ, 0xffffffff, !UP0 ;  /* 0xffffffffff047887 */ /* 0x000fe4000c000000 */
[----:B------:R-:W-:Y:S02]  /*2f40*/  UIADD3 UR10, UPT, UPT, -UR5, 0x4, URZ ;  /* 0x00000004050a7890 */ /* 0x000fe4000fffe1ff */
[----:B------:R-:W-:-:S03]  /*2f50*/  UIADD3 UR11, UPT, UPT, URZ, -UR4, URZ ;  /* 0x80000004ff0b7290 */ /* 0x000fc6000fffe0ff */
[----:B------:R-:W-:Y:S02]  /*2f60*/  UMOV UR4, 0x1c ;  /* 0x0000001c00047882 */ /* 0x000fe40000000000 */
[----:B------:R-:W-:Y:S02]  /*2f70*/  ULEA UR10, UR10, UR4, 0x2 ;  /* 0x000000040a0a7291 */ /* 0x000fe4000f8e10ff */
[----:B------:R-:W-:Y:S01]  /*2f80*/  UMOV UR5, UR11 ;  /* 0x0000000b00057c82 */ /* 0x000fe20008000000 */
[----:B------:R-:W-:Y:S01]  /*2f90*/  UMOV UR4, URZ ;  /* 0x000000ff00047c82 */ /* 0x000fe20008000000 */
[----:B------:R-:W-:Y:S02]  /*2fa0*/  UISETP.EQ.AND UP1, UPT, UR10, -0x8, UPT ;  /* 0xfffffff80a00788c */ /* 0x000fe4000bf22270 */
[----:B------:R-:W-:Y:S02]  /*2fb0*/  UIMAD.WIDE.U32 UR4, UR20, UR6, UR4 ;  /* 0x00000006140472a5 */ /* 0x000fe4000f8e0004 */
[----:B------:R-:W-:-:S02]  /*2fc0*/  UIMAD UR6, UR20, UR7, URZ ;  /* 0x00000007140672a4 */ /* 0x000fc4000f8e02ff */
[----:B------:R-:W-:Y:S02]  /*2fd0*/  UISETP.EQ.AND UP4, UPT, UR10, URZ, UPT ;  /* 0x000000ff0a00728c */ /* 0x000fe4000bf82270 */
[----:B------:R-:W-:Y:S02]  /*2fe0*/  UIADD3 UR26, UPT, UPT, UR6, UR5, URZ ;  /* 0x00000005061a7290 */ /* 0x000fe4000fffe0ff */
[----:B------:R-:W-:Y:S02]  /*2ff0*/  UISETP.EQ.AND UP3, UPT, UR10, 0x4, UPT ;  /* 0x000000040a00788c */ /* 0x000fe4000bf62270 */
[----:B------:R-:W-:Y:S02]  /*3000*/  UISETP.GT.U32.AND UP2, UPT, UR6, UR26, UPT ;  /* 0x0000001a0600728c */ /* 0x000fe4000bf44070 */
[----:B------:R-:W-:Y:S02]  /*3010*/  UP2UR UR4, UPR, URZ, 0x10 ;  /* 0x00000010ff047883 */ /* 0x000fe40008000000 */
[----:B------:R-:W-:-:S02]  /*3020*/  UISETP.EQ.AND UP0, UPT, UR10, -0x4, UPT ;  /* 0xfffffffc0a00788c */ /* 0x000fc4000bf02270 */
[----:B------:R-:W-:Y:S01]  /*3030*/  UP2UR UR4, UPR, URZ, 0x8 ;  /* 0x00000008ff047883 */ /* 0x000fe20008000000 */
[----:B------:R-:W-:Y:S01]  /*3040*/  @UP1 UMOV UR6, UR12 ;  /* 0x0000000c00061c82 */ /* 0x000fe20008000000 */
[----:B------:R-:W-:Y:S02]  /*3050*/  USEL UR4, URZ, 0xffffffff, !UP2 ;  /* 0xffffffffff047887 */ /* 0x000fe4000d000000 */
[----:B------:R-:W-:Y:S02]  /*3060*/  UISETP.EQ.AND UP1, UPT, UR10, URZ, UPT ;  /* 0x000000ff0a00728c */ /* 0x000fe4000bf22270 */
[----:B------:R-:W-:Y:S02]  /*3070*/  UISETP.EQ.AND UP2, UPT, UR10, 0x4, UPT ;  /* 0x000000040a00788c */ /* 0x000fe4000bf42270 */
[----:B------:R-:W-:Y:S02]  /*3080*/  UISETP.EQ.AND UP6, UPT, UR10, 0x8, UPT ;  /* 0x000000080a00788c */ /* 0x000fe4000bfc2270 */
[----:B------:R-:W-:-:S02]  /*3090*/  UISETP.EQ.AND UP5, UPT, UR10, 0xc, UPT ;  /* 0x0000000c0a00788c */ /* 0x000fc4000bfa2270 */
[----:B------:R-:W-:Y:S02]  /*30a0*/  UISETP.EQ.AND UP4, UPT, UR10, 0x10, UPT ;  /* 0x000000100a00788c */ /* 0x000fe4000bf82270 */
[----:B------:R-:W-:Y:S02]  /*30b0*/  UISETP.EQ.AND UP3, UPT, UR10, 0x14, UPT ;  /* 0x000000140a00788c */ /* 0x000fe4000bf62270 */
[----:B------:R-:W-:Y:S02]  /*30c0*/  UP2UR UR5, UPR, URZ, 0x40 ;  /* 0x00000040ff057883 */ /* 0x000fe40008000000 */
[----:B------:R-:W-:Y:S02]  /*30d0*/  UIMAD UR11, UR20, UR8, URZ ;  /* 0x00000008140b72a4 */ /* 0x000fe4000f8e02ff */
[----:B------:R-:W-:Y:S01]  /*30e0*/  UP2UR UR5, UPR, URZ, 0x20 ;  /* 0x00000020ff057883 */ /* 0x000fe20008000000 */
[----:B------:R-:W-:Y:S01]  /*30f0*/  @UP0 UMOV UR6, UR13 ;  /* 0x0000000d00060c82 */ /* 0x000fe20008000000 */
[----:B------:R-:W-:Y:S01]  /*3100*/  UP2UR UR5, UPR, URZ, 0x10 ;  /* 0x00000010ff057883 */ /* 0x000fe20008000000 */
[----:B------:R-:W-:Y:S01]  /*3110*/  @UP0 UMOV UR8, UR12 ;  /* 0x0000000c00080c82 */ /* 0x000fe20008000000 */
[----:B------:R-:W-:Y:S01]  /*3120*/  UP2UR UR5, UPR, URZ, 0x8 ;  /* 0x00000008ff057883 */ /* 0x000fe20008000000 */
[----:B------:R-:W-:Y:S01]  /*3130*/  @UP1 UMOV UR8, UR13 ;  /* 0x0000000d00081c82 */ /* 0x000fe20008000000 */
[----:B------:R-:W-:Y:S01]  /*3140*/  @UP1 UMOV UR6, UR14 ;  /* 0x0000000e00061c82 */ /* 0x000fe20008000000 */
[----:B------:R-:W-:Y:S01]  /*3150*/  UIADD3 UR4, UPT, UPT, URZ, -UR4, URZ ;  /* 0x80000004ff047290 */ /* 0x000fe2000fffe0ff */
[----:B------:R-:W-:Y:S01]  /*3160*/  @UP2 UMOV UR8, UR14 ;  /* 0x0000000e00082c82 */ /* 0x000fe20008000000 */
[----:B------:R-:W-:Y:S01]  /*3170*/  @UP2 UMOV UR6, UR15 ;  /* 0x0000000f00062c82 */ /* 0x000fe20008000000 */
[----:B------:R-:W-:Y:S01]  /*3180*/  @UP6 UMOV UR8, UR15 ;  /* 0x0000000f00086c82 */ /* 0x000fe20008000000 */
[----:B------:R-:W-:Y:S01]  /*3190*/  @UP6 UMOV UR6, UR16 ;  /* 0x0000001000066c82 */ /* 0x000fe20008000000 */
[----:B------:R-:W-:Y:S01]  /*31a0*/  UISETP.EQ.AND UP0, UPT, UR10, 0x18, UPT ;  /* 0x000000180a00788c */ /* 0x000fe2000bf02270 */
[----:B------:R-:W-:Y:S01]  /*31b0*/  @UP5 UMOV UR8, UR16 ;  /* 0x0000001000085c82 */ /* 0x000fe20008000000 */
[----:B------:R-:W-:Y:S01]  /*31c0*/  @UP5 UMOV UR6, UR17 ;  /* 0x0000001100065c82 */ /* 0x000fe20008000000 */
[----:B------:R-:W-:Y:S01]  /*31d0*/  @UP4 UMOV UR8, UR17 ;  /* 0x0000001100084c82 */ /* 0x000fe20008000000 */
[----:B------:R-:W-:Y:S01]  /*31e0*/  @UP4 UMOV UR6, UR19 ;  /* 0x0000001300064c82 */ /* 0x000fe20008000000 */
[----:B------:R-:W-:Y:S01]  /*31f0*/  UISETP.EQ.AND UP1, UPT, UR10, 0x1c, UPT ;  /* 0x0000001c0a00788c */ /* 0x000fe2000bf22270 */
[----:B------:R-:W-:Y:S01]  /*3200*/  @UP3 UMOV UR8, UR19 ;  /* 0x0000001300083c82 */ /* 0x000fe20008000000 */
[----:B------:R-:W-:Y:S01]  /*3210*/  @UP3 UMOV UR6, UR11 ;  /* 0x0000000b00063c82 */ /* 0x000fe20008000000 */
[----:B------:R-:W-:-:S02]  /*3220*/  UISETP.EQ.AND UP2, UPT, UR10, 0x20, UPT ;  /* 0x000000200a00788c */ /* 0x000fc4000bf42270 */
[----:B------:R-:W-:Y:S02]  /*3230*/  UISETP.EQ.AND UP3, UPT, UR10, 0x24, UPT ;  /* 0x000000240a00788c */ /* 0x000fe4000bf62270 */
[----:B------:R-:W-:Y:S01]  /*3240*/  UISETP.EQ.AND UP4, UPT, UR10, 0x28, UPT ;  /* 0x000000280a00788c */ /* 0x000fe2000bf82270 */
[----:B------:R-:W-:Y:S01]  /*3250*/  UMOV UR5, UR4 ;  /* 0x0000000400057c82 */ /* 0x000fe20008000000 */
[----:B------:R-:W-:Y:S01]  /*3260*/  UMOV UR4, URZ ;  /* 0x000000ff00047c82 */ /* 0x000fe20008000000 */
[----:B------:R-:W-:Y:S02]  /*3270*/  UISETP.EQ.AND UP5, UPT, UR10, 0x2c, UPT ;  /* 0x0000002c0a00788c */ /* 0x000fe4000bfa2270 */
[----:B------:R-:W-:Y:S02]  /*3280*/  UIMAD.WIDE.U32 UR4, UR20, UR7, UR4 ;  /* 0x00000007140472a5 */ /* 0x000fe4000f8e0004 */
[----:B------:R-:W-:Y:S01]  /*3290*/  UISETP.EQ.AND UP6, UPT, UR10, 0x30, UPT ;  /* 0x000000300a00788c */ /* 0x000fe2000bfc2270 */
        /* <DEDUP_REMOVED lines=10> */
[----:B------:R-:W-:Y:S01]  /*3340*/  @UP4 UMOV UR8, UR25 ;  /* 0x0000001900084c82 */ /* 0x000fe20008000000 */
[----:B------:R-:W-:Y:S01]  /*3350*/  @UP5 UMOV UR6, UR7 ;  /* 0x0000000700065c82 */ /* 0x000fe20008000000 */
[----:B------:R-:W-:Y:S01]  /*3360*/  @UP5 UMOV UR8, UR26 ;  /* 0x0000001a00085c82 */ /* 0x000fe20008000000 */
[----:B------:R-:W-:Y:S01]  /*3370*/  UP2UR UR4, UPR, URZ, 0x40 ;  /* 0x00000040ff047883 */ /* 0x000fe20008000000 */
[----:B------:R-:W-:Y:S01]  /*3380*/  @UP6 UMOV UR8, UR7 ;  /* 0x0000000700086c82 */ /* 0x000fe20008000000 */
[----:B------:R-:W-:Y:S01]  /*3390*/  UMOV UR5, UR6 ;  /* 0x0000000600057c82 */ /* 0x000fe20008000000 */
[----:B------:R-:W-:-:S09]  /*33a0*/  ULOP3.LUT UP6, UR6, UR27, 0x1f, URZ, 0xc0, !UPT ;  /* 0x0000001f1b067892 */ /* 0x000fd2000f8cc0ff */
[----:B------:R-:W-:Y:S05]  /*33b0*/  BRA.U !UP6, `(.L_x_23) ;  /* 0x000000010e887547 */ /* 0x000fea000b800000 */
[----:B------:R-:W-:Y:S02]  /*33c0*/  UISETP.EQ.AND UP6, UPT, UR10, 0x4, UPT ;  /* 0x000000040a00788c */ /* 0x000fe4000bfc2270 */
[----:B------:R-:W-:Y:S02]  /*33d0*/  UP2UR UR4, UPR, URZ, 0x8 ;  /* 0x00000008ff047883 */ /* 0x000fe40008000000 */
[----:B------:R-:W-:Y:S02]  /*33e0*/  UISETP.EQ.AND UP3, UPT, UR10, URZ, UPT ;  /* 0x000000ff0a00728c */ /* 0x000fe4000bf62270 */
[----:B------:R-:W-:Y:S02]  /*33f0*/  UP2UR UR20, UPR, URZ, 0x10 ;  /* 0x00000010ff147883 */ /* 0x000fe40008000000 */
[----:B------:R-:W-:Y:S02]  /*3400*/  UISETP.EQ.AND UP3, UPT, UR10, 0x8, UPT ;  /* 0x000000080a00788c */ /* 0x000fe4000bf62270 */
[----:B------:R-:W-:-:S02]  /*3410*/  UP2UR UR27, UPR, URZ, 0x20 ;  /* 0x00000020ff1b7883 */ /* 0x000fc40008000000 */
[----:B------:R-:W-:Y:S01]  /*3420*/  UISETP.EQ.AND UP4, UPT, UR10, 0xc, UPT ;  /* 0x0000000c0a00788c */ /* 0x000fe2000bf82270 */
[----:B------:R-:W-:Y:S01]  /*3430*/  @UP6 UMOV UR12, UR13 ;  /* 0x0000000d000c6c82 */ /* 0x000fe20008000000 */
[----:B------:R-:W-:Y:S02]  /*3440*/  UISETP.EQ.AND UP5, UPT, UR10, 0x10, UPT ;  /* 0x000000100a00788c */ /* 0x000fe4000bfa2270 */
[----:B------:R-:W-:-:S03]  /*3450*/  UISETP.EQ.AND UP6, UPT, UR10, 0x14, UPT ;  /* 0x000000140a00788c */ /* 0x000fc6000bfc2270 */
[----:B------:R-:W-:Y:S01]  /*3460*/  @UP3 UMOV UR12, UR14 ;  /* 0x0000000e000c3c82 */ /* 0x000fe20008000000 */
[----:B------:R-:W-:Y:S02]  /*3470*/  UISETP.NE.AND UP3, UPT, UR4, URZ, UPT ;  /* 0x000000ff0400728c */ /* 0x000fe4000bf65270 */
[----:B------:R-:W-:Y:S01]  /*3480*/  USHF.L.U32 UR5, UR5, UR6, URZ ;  /* 0x0000000605057299 */ /* 0x000fe200080006ff */
[----:B------:R-:W-:Y:S01]  /*3490*/  @UP4 UMOV UR12, UR15 ;  /* 0x0000000f000c4c82 */ /* 0x000fe20008000000 */
[----:B------:R-:W-:Y:S01]  /*34a0*/  UISETP.NE.AND UP4, UPT, UR20, URZ, UPT ;  /* 0x000000ff1400728c */ /* 0x000fe2000bf85270 */
[----:B------:R-:W-:Y:S01]  /*34b0*/  @UP5 UMOV UR12, UR16 ;  /* 0x00000010000c5c82 */ /* 0x000fe20008000000 */
[----:B------:R-:W-:Y:S01]  /*34c0*/  UISETP.NE.AND UP5, UPT, UR27, URZ, UPT ;  /* 0x000000ff1b00728c */ /* 0x000fe2000bfa5270 */
[----:B------:R-:W-:Y:S01]  /*34d0*/  @UP6 UMOV UR12, UR17 ;  /* 0x00000011000c6c82 */ /* 0x000fe20008000000 */
[----:B------:R-:W-:Y:S01]  /*34e0*/  @UP0 UMOV UR12, UR19 ;  /* 0x00000013000c0c82 */ /* 0x000fe20008000000 */
[----:B------:R-:W-:-:S02]  /*34f0*/  UISETP.EQ.AND UP6, UPT, UR10, 0x30, UPT ;  /* 0x000000300a00788c */ /* 0x000fc4000bfc2270 */
[----:B------:R-:W-:Y:S01]  /*3500*/  UISETP.EQ.AND UP0, UPT, UR10, 0x34, UPT ;  /* 0x000000340a00788c */ /* 0x000fe2000bf02270 */
[----:B------:R-:W-:Y:S01]  /*3510*/  @UP1 UMOV UR12, UR11 ;  /* 0x0000000b000c1c82 */ /* 0x000fe20008000000 */
[----:B------:R-:W-:Y:S01]  /*3520*/  @UP2 UMOV UR12, UR21 ;  /* 0x00000015000c2c82 */ /* 0x000fe20008000000 */
[----:B------:R-:W-:Y:S01]  /*3530*/  @UP3 UMOV UR12, UR9 ;  /* 0x00000009000c3c82 */ /* 0x000fe20008000000 */
[----:B------:R-:W-:Y:S01]  /*3540*/  @UP4 UMOV UR12, UR24 ;  /* 0x00000018000c4c82 */ /* 0x000fe20008000000 */
[----:B------:R-:W-:Y:S01]  /*3550*/  UIADD3 UR9, UPT, UPT, -UR6, 0x20, URZ ;  /* 0x0000002006097890 */ /* 0x000fe2000fffe1ff */
        /* <DEDUP_REMOVED lines=8> */
.L_x_23:
        /* <DEDUP_REMOVED lines=25> */
.L_x_25:
[----:B------:R-:W-:Y:S01]  /*3770*/  USHF.L.U32.HI UR8, UR10, 0x1, UR8 ;  /* 0x000000010a087899 */ /* 0x000fe20008010608 */
[----:B------:R-:W-:Y:S01]  /*3780*/  VIADD R13, R13, 0xffffffff ;  /* 0xffffffff0d0d7836 */ /* 0x000fe20000000000 */
[----:B------:R-:W-:Y:S02]  /*3790*/  USHF.L.U32 UR10, UR10, 0x1, URZ ;  /* 0x000000010a0a7899 */ /* 0x000fe400080006ff */
[----:B------:R-:W-:-:S09]  /*37a0*/  UISETP.GT.AND UP0, UPT, UR8, URZ, UPT ;  /* 0x000000ff0800728c */ /* 0x000fd2000bf04270 */
[----:B------:R-:W-:Y:S05]  /*37b0*/  BRA.U UP0, `(.L_x_25) ;  /* 0xfffffffd00ec7547 */ /* 0x000fea000b83ffff */
[----:B------:R-:W-:Y:S05]  /*37c0*/  BRA `(.L_x_26) ;  /* 0x0000000000047947 */ /* 0x000fea0003800000 */
.L_x_24:
[----:B------:R-:W-:-:S07]  /*37d0*/  MOV R13, RZ ;  /* 0x000000ff000d7202 */ /* 0x000fce0000000f00 */
.L_x_26:
        /* <DEDUP_REMOVED lines=21> */
.L_x_22:
[----:B------:R-:W-:Y:S01]  /*3930*/  MOV R12, UR18 ;  /* 0x00000012000c7c02 */ /* 0x000fe20008000f00 */
[----:B------:R-:W-:-:S04]  /*3940*/  HFMA2 R0, -RZ, RZ, 1.9462890625, 0 ;  /* 0x3fc90000ff007431 */ /* 0x000fc800000001ff */
[----:B------:R-:W-:-:S06]  /*3950*/  FMUL.FTZ R12, R12, 0.63661974668502807617 ;  /* 0x3f22f9830c0c7820 */ /* 0x000fcc0000410000 */
[----:B------:R-:W1:Y:S02]  /*3960*/  F2I.FTZ.NTZ R12, R12 ;  /* 0x0000000c000c7305 */ /* 0x000e640000213100 */
[----:B-1----:R-:W-:-:S05]  /*3970*/  I2FP.F32.S32 R9, R12 ;  /* 0x0000000c00097245 */ /* 0x002fca0000201400 */
[----:B------:R-:W-:-:S04]  /*3980*/  FFMA.FTZ R0, R9, -R0, UR18 ;  /* 0x0000001209007e23 */ /* 0x000fc80008010800 */
[----:B------:R-:W-:-:S04]  /*3990*/  FFMA.FTZ R0, R9, -0.00048351287841796875, R0 ;  /* 0xb9fd800009007823 */ /* 0x000fc80000010000 */
[----:B------:R-:W-:-:S04]  /*39a0*/  FFMA.FTZ R0, R9, -3.1385570764541625977e-07, R0 ;  /* 0xb4a8800009007823 */ /* 0x000fc80000010000 */
[----:B------:R-:W-:-:S07]  /*39b0*/  FFMA.FTZ R9, R9, -6.0771006282767103812e-11, R0 ;  /* 0xae85a30909097823 */ /* 0x000fce0000010000 */
.L_x_27:
        /* <DEDUP_REMOVED lines=13> */
.L_x_21:
[----:B------:R-:W1:Y:S01]  /*3a90*/  LDCU UR4, c[0x0][0x3a0] ;  /* 0x00007400ff0477ac */ /* 0x000e620008000800 */
[----:B------:R-:W-:Y:S01]  /*3aa0*/  FMUL.FTZ R2, R5, R2 ;  /* 0x0000000205027220 */ /* 0x000fe20000410000 */
[----:B------:R-:W-:-:S03]  /*3ab0*/  UMOV UR5, URZ ;  /* 0x000000ff00057c82 */ /* 0x000fc60008000000 */
[----:B------:R-:W-:Y:S01]  /*3ac0*/  FFMA.FTZ R7, R7, R0, R2 ;  /* 0x0000000007077223 */ /* 0x000fe20000010002 */
[----:B------:R-:W-:-:S03]  /*3ad0*/  HFMA2 R0, -RZ, RZ, -3, 0 ;  /* 0xc2000000ff007431 */ /* 0x000fc600000001ff */
[----:B------:R-:W-:-:S06]  /*3ae0*/  FADD.FTZ R7, R7, 0.5 ;  /* 0x3f00000007077421 */ /* 0x000fcc0000010000 */
[----:B-1----:R-:W5:Y:S01]  /*3af0*/  TEX.LL RZ, R7, R6, R0, UR4, 2D, 0x1 ;  /* 0x28ff040006077f60 */ /* 0x002f6200089e01ff */
[----:B------:R-:W1:Y:S01]  /*3b00*/  LDC.64 R8, c[0x0][0x380] ;  /* 0x0000e000ff087b82 */ /* 0x000e620000000a00 */
[----:B------:R-:W-:-:S04]  /*3b10*/  IMAD R3, R3, UR28, R4 ;  /* 0x0000001c03037c24 */ /* 0x000fc8000f8e0204 */
[----:B-1----:R-:W-:-:S05]  /*3b20*/  IMAD.WIDE.U32 R2, R3, 0x4, R8 ;  /* 0x0000000403027825 */ /* 0x002fca00078e0008 */
[----:B0----5:R-:W-:Y:S01]  /*3b30*/  STG.E desc[UR22][R2.64], R7 ;  /* 0x0000000702007986 */ /* 0x021fe2000c101916 */
[----:B------:R-:W-:Y:S05]  /*3b40*/  EXIT ;  /* 0x000000000000794d */ /* 0x000fea0003800000 */
.L_x_28:
[----:B------:R-:W-:-:S00]  /*3b50*/  BRA `(.L_x_28) ;  /* 0xfffffffc00fc7947 */ /* 0x000fc0000383ffff */
[----:B------:R-:W-:-:S00]  /*3b60*/  NOP ;  /* 0x0000000000007918 */ /* 0x000fc00000000000 */
        /* <DEDUP_REMOVED lines=9> */
.L_x_29:


//--------------------- .nv.shared.reserved.0     --------------------------
	.section	.nv.shared.reserved.0,"aw",@nobits
	.weak		__nv_reservedSMEM_offset_0_alias
	.size		__nv_reservedSMEM_offset_0_alias, 0, 64
	.other		__nv_reservedSMEM_offset_0_alias,@"STO_CUDA_RESERVED_SHARED STV_DEFAULT"
__nv_reservedSMEM_offset_0_alias:
	.zero		0
	.zero		64


//--------------------- SYMBOLS --------------------------

	.type		.nv.reservedSmem.offset0,@object
	.size		.nv.reservedSmem.offset0,0x4
	.type		tex,@"STT_CUDA_TEXTURE"
